//
// Generated by NVIDIA NVVM Compiler
//
// Compiler Build ID: CL-36424714
// Cuda compilation tools, release 13.0, V13.0.88
// Based on NVVM 20.0.0
//

.version 9.0
.target sm_100
.address_size 64

	// .globl	_Z12stressKernelP12WorkloadDataS0_mi
.global .align 4 .b8 __cudart_i2opi_f[24] = {65, 144, 67, 60, 153, 149, 98, 219, 192, 221, 52, 245, 209, 87, 39, 252, 41, 21, 68, 78, 110, 131, 249, 162};

.visible .entry _Z12stressKernelP12WorkloadDataS0_mi(
	.param .u64 .ptr .align 1 _Z12stressKernelP12WorkloadDataS0_mi_param_0,
	.param .u64 .ptr .align 1 _Z12stressKernelP12WorkloadDataS0_mi_param_1,
	.param .u64 _Z12stressKernelP12WorkloadDataS0_mi_param_2,
	.param .u32 _Z12stressKernelP12WorkloadDataS0_mi_param_3
)
{
	.local .align 4 .b8 	__local_depot0[92];
	.reg .b64 	%SP;
	.reg .b64 	%SPL;
	.reg .pred 	%p<33>;
	.reg .b32 	%r<136>;
	.reg .b32 	%f<169>;
	.reg .b64 	%rd<70>;
	.reg .b64 	%fd<7>;

	mov.u64 	%SPL, __local_depot0;
	ld.param.u64 	%rd20, [_Z12stressKernelP12WorkloadDataS0_mi_param_0];
	ld.param.u64 	%rd22, [_Z12stressKernelP12WorkloadDataS0_mi_param_2];
	ld.param.u32 	%r47, [_Z12stressKernelP12WorkloadDataS0_mi_param_3];
	add.u64 	%rd1, %SPL, 0;
	add.u64 	%rd2, %SPL, 0;
	add.u64 	%rd3, %SPL, 0;
	add.u64 	%rd4, %SPL, 28;
	mov.u32 	%r48, %ctaid.x;
	mov.u32 	%r49, %ntid.x;
	mov.u32 	%r50, %tid.x;
	mad.lo.s32 	%r51, %r48, %r49, %r50;
	cvt.u64.u32 	%rd5, %r51;
	setp.le.u64 	%p1, %rd22, %rd5;
	@%p1 bra 	$L__BB0_34;
	cvta.to.global.u64 	%rd27, %rd20;
	shl.b64 	%rd28, %rd5, 6;
	add.s64 	%rd29, %rd27, %rd28;
	ld.global.f32 	%f168, [%rd29];
	ld.global.f32 	%f167, [%rd29+4];
	ld.global.f32 	%f166, [%rd29+8];
	ld.global.f32 	%f165, [%rd29+12];
	ld.global.f32 	%f164, [%rd29+16];
	ld.global.f32 	%f163, [%rd29+20];
	ld.global.f32 	%f162, [%rd29+24];
	ld.global.f32 	%f161, [%rd29+28];
	ld.global.f32 	%f160, [%rd29+32];
	ld.global.f32 	%f159, [%rd29+36];
	ld.global.f32 	%f158, [%rd29+40];
	ld.global.f32 	%f157, [%rd29+44];
	ld.global.f32 	%f156, [%rd29+48];
	ld.global.f32 	%f155, [%rd29+52];
	ld.global.f32 	%f154, [%rd29+56];
	ld.global.f32 	%f153, [%rd29+60];
	st.local.f32 	[%rd4], %f168;
	st.local.f32 	[%rd4+4], %f167;
	st.local.f32 	[%rd4+8], %f166;
	st.local.f32 	[%rd4+12], %f165;
	st.local.f32 	[%rd4+16], %f164;
	st.local.f32 	[%rd4+20], %f163;
	st.local.f32 	[%rd4+24], %f162;
	st.local.f32 	[%rd4+28], %f161;
	st.local.f32 	[%rd4+32], %f160;
	st.local.f32 	[%rd4+36], %f159;
	st.local.f32 	[%rd4+40], %f158;
	st.local.f32 	[%rd4+44], %f157;
	st.local.f32 	[%rd4+48], %f156;
	st.local.f32 	[%rd4+52], %f155;
	st.local.f32 	[%rd4+56], %f154;
	st.local.f32 	[%rd4+60], %f153;
	setp.lt.s32 	%p2, %r47, 1;
	@%p2 bra 	$L__BB0_33;
	mul.lo.s32 	%r53, %r47, 100;
	max.s32 	%r1, %r53, 1;
	mov.b32 	%r122, 0;
	mov.u64 	%rd52, __cudart_i2opi_f;
$L__BB0_3:
	mul.wide.u32 	%rd30, %r122, 4;
	add.s64 	%rd6, %rd4, %rd30;
	ld.local.f32 	%f148, [%rd6];
	mov.b32 	%r123, 0;
$L__BB0_4:
	mul.f32 	%f68, %f148, 0f3F22F983;
	cvt.rni.s32.f32 	%r131, %f68;
	cvt.rn.f32.s32 	%f69, %r131;
	fma.rn.f32 	%f70, %f69, 0fBFC90FDA, %f148;
	fma.rn.f32 	%f71, %f69, 0fB3A22168, %f70;
	fma.rn.f32 	%f150, %f69, 0fA7C234C5, %f71;
	abs.f32 	%f20, %f148;
	setp.ltu.f32 	%p3, %f20, 0f47CE4780;
	mov.u32 	%r127, %r131;
	mov.f32 	%f149, %f150;
	@%p3 bra 	$L__BB0_12;
	setp.eq.f32 	%p4, %f20, 0f7F800000;
	@%p4 bra 	$L__BB0_11;
	mov.b32 	%r5, %f148;
	shl.b32 	%r56, %r5, 8;
	or.b32  	%r6, %r56, -2147483648;
	mov.b64 	%rd67, 0;
	mov.b32 	%r124, 0;
	mov.u64 	%rd65, __cudart_i2opi_f;
	mov.u64 	%rd66, %rd3;
$L__BB0_7:
	.pragma "nounroll";
	ld.global.nc.u32 	%r57, [%rd65];
	mad.wide.u32 	%rd33, %r57, %r6, %rd67;
	shr.u64 	%rd67, %rd33, 32;
	st.local.u32 	[%rd66], %rd33;
	add.s32 	%r124, %r124, 1;
	add.s64 	%rd66, %rd66, 4;
	add.s64 	%rd65, %rd65, 4;
	setp.ne.s32 	%p5, %r124, 6;
	@%p5 bra 	$L__BB0_7;
	shr.u32 	%r58, %r5, 23;
	st.local.u32 	[%rd3+24], %rd67;
	and.b32  	%r9, %r58, 31;
	and.b32  	%r59, %r58, 224;
	add.s32 	%r60, %r59, -128;
	shr.u32 	%r61, %r60, 5;
	mul.wide.u32 	%rd34, %r61, 4;
	sub.s64 	%rd13, %rd3, %rd34;
	ld.local.u32 	%r125, [%rd13+24];
	ld.local.u32 	%r126, [%rd13+20];
	setp.eq.s32 	%p6, %r9, 0;
	@%p6 bra 	$L__BB0_10;
	shf.l.wrap.b32 	%r125, %r126, %r125, %r9;
	ld.local.u32 	%r62, [%rd13+16];
	shf.l.wrap.b32 	%r126, %r62, %r126, %r9;
$L__BB0_10:
	shr.u32 	%r63, %r125, 30;
	shf.l.wrap.b32 	%r64, %r126, %r125, 2;
	shl.b32 	%r65, %r126, 2;
	shr.u32 	%r66, %r64, 31;
	add.s32 	%r67, %r66, %r63;
	neg.s32 	%r68, %r67;
	setp.lt.s32 	%p7, %r5, 0;
	selp.b32 	%r127, %r68, %r67, %p7;
	xor.b32  	%r69, %r64, %r5;
	shr.s32 	%r70, %r64, 31;
	xor.b32  	%r71, %r70, %r64;
	xor.b32  	%r72, %r70, %r65;
	cvt.u64.u32 	%rd35, %r71;
	shl.b64 	%rd36, %rd35, 32;
	cvt.u64.u32 	%rd37, %r72;
	or.b64  	%rd38, %rd36, %rd37;
	cvt.rn.f64.s64 	%fd1, %rd38;
	mul.f64 	%fd2, %fd1, 0d3BF921FB54442D19;
	cvt.rn.f32.f64 	%f72, %fd2;
	neg.f32 	%f73, %f72;
	setp.lt.s32 	%p8, %r69, 0;
	selp.f32 	%f149, %f73, %f72, %p8;
	bra.uni 	$L__BB0_12;
$L__BB0_11:
	mov.f32 	%f74, 0f00000000;
	mul.rn.f32 	%f149, %f148, %f74;
	mov.b32 	%r127, 0;
$L__BB0_12:
	setp.ltu.f32 	%p9, %f20, 0f47CE4780;
	mul.rn.f32 	%f75, %f149, %f149;
	and.b32  	%r74, %r127, 1;
	setp.eq.b32 	%p10, %r74, 1;
	selp.f32 	%f76, 0f3F800000, %f149, %p10;
	fma.rn.f32 	%f77, %f75, %f76, 0f00000000;
	fma.rn.f32 	%f78, %f75, 0f37CBAC00, 0fBAB607ED;
	selp.f32 	%f79, %f78, 0fB94D4153, %p10;
	selp.f32 	%f80, 0f3D2AAABB, 0f3C0885E4, %p10;
	fma.rn.f32 	%f81, %f79, %f75, %f80;
	selp.f32 	%f82, 0fBEFFFFFF, 0fBE2AAAA8, %p10;
	fma.rn.f32 	%f83, %f81, %f75, %f82;
	fma.rn.f32 	%f84, %f83, %f77, %f76;
	and.b32  	%r75, %r127, 2;
	setp.eq.s32 	%p11, %r75, 0;
	mov.f32 	%f85, 0f00000000;
	sub.f32 	%f86, %f85, %f84;
	selp.f32 	%f87, %f84, %f86, %p11;
	fma.rn.f32 	%f88, %f148, %f148, 0f3F800000;
	sqrt.rn.f32 	%f89, %f88;
	mul.f32 	%f24, %f89, %f87;
	@%p9 bra 	$L__BB0_20;
	setp.eq.f32 	%p12, %f20, 0f7F800000;
	@%p12 bra 	$L__BB0_19;
	mov.b32 	%r18, %f148;
	shl.b32 	%r77, %r18, 8;
	or.b32  	%r19, %r77, -2147483648;
	mov.b64 	%rd68, 0;
	mov.b32 	%r128, 0;
$L__BB0_15:
	.pragma "nounroll";
	mul.wide.u32 	%rd40, %r128, 4;
	mov.u64 	%rd41, __cudart_i2opi_f;
	add.s64 	%rd42, %rd41, %rd40;
	ld.global.nc.u32 	%r78, [%rd42];
	mad.wide.u32 	%rd43, %r78, %r19, %rd68;
	shr.u64 	%rd68, %rd43, 32;
	add.s64 	%rd44, %rd2, %rd40;
	st.local.u32 	[%rd44], %rd43;
	add.s32 	%r128, %r128, 1;
	setp.ne.s32 	%p13, %r128, 6;
	@%p13 bra 	$L__BB0_15;
	shr.u32 	%r79, %r18, 23;
	st.local.u32 	[%rd2+24], %rd68;
	and.b32  	%r22, %r79, 31;
	and.b32  	%r80, %r79, 224;
	add.s32 	%r81, %r80, -128;
	shr.u32 	%r82, %r81, 5;
	mul.wide.u32 	%rd45, %r82, 4;
	sub.s64 	%rd16, %rd2, %rd45;
	ld.local.u32 	%r129, [%rd16+24];
	ld.local.u32 	%r130, [%rd16+20];
	setp.eq.s32 	%p14, %r22, 0;
	@%p14 bra 	$L__BB0_18;
	shf.l.wrap.b32 	%r129, %r130, %r129, %r22;
	ld.local.u32 	%r83, [%rd16+16];
	shf.l.wrap.b32 	%r130, %r83, %r130, %r22;
$L__BB0_18:
	shr.u32 	%r84, %r129, 30;
	shf.l.wrap.b32 	%r85, %r130, %r129, 2;
	shl.b32 	%r86, %r130, 2;
	shr.u32 	%r87, %r85, 31;
	add.s32 	%r88, %r87, %r84;
	neg.s32 	%r89, %r88;
	setp.lt.s32 	%p15, %r18, 0;
	selp.b32 	%r131, %r89, %r88, %p15;
	xor.b32  	%r90, %r85, %r18;
	shr.s32 	%r91, %r85, 31;
	xor.b32  	%r92, %r91, %r85;
	xor.b32  	%r93, %r91, %r86;
	cvt.u64.u32 	%rd46, %r92;
	shl.b64 	%rd47, %rd46, 32;
	cvt.u64.u32 	%rd48, %r93;
	or.b64  	%rd49, %rd47, %rd48;
	cvt.rn.f64.s64 	%fd3, %rd49;
	mul.f64 	%fd4, %fd3, 0d3BF921FB54442D19;
	cvt.rn.f32.f64 	%f90, %fd4;
	neg.f32 	%f91, %f90;
	setp.lt.s32 	%p16, %r90, 0;
	selp.f32 	%f150, %f91, %f90, %p16;
	bra.uni 	$L__BB0_20;
$L__BB0_19:
	mov.f32 	%f92, 0f00000000;
	mul.rn.f32 	%f150, %f148, %f92;
	mov.b32 	%r131, 0;
$L__BB0_20:
	setp.lt.s32 	%p17, %r47, 4;
	add.s32 	%r95, %r131, 1;
	mul.rn.f32 	%f93, %f150, %f150;
	and.b32  	%r96, %r131, 1;
	setp.eq.b32 	%p18, %r96, 1;
	selp.f32 	%f94, %f150, 0f3F800000, %p18;
	fma.rn.f32 	%f95, %f93, %f94, 0f00000000;
	fma.rn.f32 	%f96, %f93, 0f37CBAC00, 0fBAB607ED;
	selp.f32 	%f97, 0fB94D4153, %f96, %p18;
	selp.f32 	%f98, 0f3C0885E4, 0f3D2AAABB, %p18;
	fma.rn.f32 	%f99, %f97, %f93, %f98;
	selp.f32 	%f100, 0fBE2AAAA8, 0fBEFFFFFF, %p18;
	fma.rn.f32 	%f101, %f99, %f93, %f100;
	fma.rn.f32 	%f102, %f101, %f95, %f94;
	and.b32  	%r97, %r95, 2;
	setp.eq.s32 	%p19, %r97, 0;
	mov.f32 	%f103, 0f00000000;
	sub.f32 	%f104, %f103, %f102;
	selp.f32 	%f105, %f102, %f104, %p19;
	add.f32 	%f148, %f24, %f105;
	@%p17 bra 	$L__BB0_30;
	mul.f32 	%f106, %f148, 0f3F22F983;
	cvt.rni.s32.f32 	%r135, %f106;
	cvt.rn.f32.s32 	%f107, %r135;
	fma.rn.f32 	%f108, %f107, 0fBFC90FDA, %f148;
	fma.rn.f32 	%f109, %f107, 0fB3A22168, %f108;
	fma.rn.f32 	%f151, %f107, 0fA7C234C5, %f109;
	abs.f32 	%f30, %f148;
	setp.ltu.f32 	%p20, %f30, 0f47CE4780;
	@%p20 bra 	$L__BB0_29;
	setp.eq.f32 	%p21, %f30, 0f7F800000;
	@%p21 bra 	$L__BB0_28;
	mov.b32 	%r32, %f148;
	shl.b32 	%r99, %r32, 8;
	or.b32  	%r33, %r99, -2147483648;
	mov.b64 	%rd69, 0;
	mov.b32 	%r132, 0;
$L__BB0_24:
	.pragma "nounroll";
	mul.wide.u32 	%rd51, %r132, 4;
	add.s64 	%rd53, %rd52, %rd51;
	ld.global.nc.u32 	%r100, [%rd53];
	mad.wide.u32 	%rd54, %r100, %r33, %rd69;
	shr.u64 	%rd69, %rd54, 32;
	add.s64 	%rd55, %rd1, %rd51;
	st.local.u32 	[%rd55], %rd54;
	add.s32 	%r132, %r132, 1;
	setp.ne.s32 	%p22, %r132, 6;
	@%p22 bra 	$L__BB0_24;
	shr.u32 	%r101, %r32, 23;
	st.local.u32 	[%rd1+24], %rd69;
	and.b32  	%r36, %r101, 31;
	and.b32  	%r102, %r101, 224;
	add.s32 	%r103, %r102, -128;
	shr.u32 	%r104, %r103, 5;
	mul.wide.u32 	%rd56, %r104, 4;
	sub.s64 	%rd19, %rd1, %rd56;
	ld.local.u32 	%r133, [%rd19+24];
	ld.local.u32 	%r134, [%rd19+20];
	setp.eq.s32 	%p23, %r36, 0;
	@%p23 bra 	$L__BB0_27;
	shf.l.wrap.b32 	%r133, %r134, %r133, %r36;
	ld.local.u32 	%r105, [%rd19+16];
	shf.l.wrap.b32 	%r134, %r105, %r134, %r36;
$L__BB0_27:
	shr.u32 	%r106, %r133, 30;
	shf.l.wrap.b32 	%r107, %r134, %r133, 2;
	shl.b32 	%r108, %r134, 2;
	shr.u32 	%r109, %r107, 31;
	add.s32 	%r110, %r109, %r106;
	neg.s32 	%r111, %r110;
	setp.lt.s32 	%p24, %r32, 0;
	selp.b32 	%r135, %r111, %r110, %p24;
	xor.b32  	%r112, %r107, %r32;
	shr.s32 	%r113, %r107, 31;
	xor.b32  	%r114, %r113, %r107;
	xor.b32  	%r115, %r113, %r108;
	cvt.u64.u32 	%rd57, %r114;
	shl.b64 	%rd58, %rd57, 32;
	cvt.u64.u32 	%rd59, %r115;
	or.b64  	%rd60, %rd58, %rd59;
	cvt.rn.f64.s64 	%fd5, %rd60;
	mul.f64 	%fd6, %fd5, 0d3BF921FB54442D19;
	cvt.rn.f32.f64 	%f110, %fd6;
	neg.f32 	%f111, %f110;
	setp.lt.s32 	%p25, %r112, 0;
	selp.f32 	%f151, %f111, %f110, %p25;
	bra.uni 	$L__BB0_29;
$L__BB0_28:
	mov.f32 	%f112, 0f00000000;
	mul.rn.f32 	%f151, %f148, %f112;
	mov.b32 	%r135, 0;
$L__BB0_29:
	mul.f32 	%f113, %f151, %f151;
	fma.rn.f32 	%f114, %f113, 0f3C190000, 0f3B560000;
	fma.rn.f32 	%f115, %f114, %f113, 0f3CC70000;
	fma.rn.f32 	%f116, %f115, %f113, 0f3D5B0000;
	fma.rn.f32 	%f117, %f116, %f113, 0f3E089438;
	fma.rn.f32 	%f118, %f117, %f113, 0f3EAAAA88;
	mul.rn.f32 	%f119, %f113, %f151;
	fma.rn.f32 	%f120, %f118, %f119, %f151;
	abs.f32 	%f121, %f151;
	setp.eq.f32 	%p26, %f121, 0f3A00B43C;
	selp.f32 	%f122, %f151, %f120, %p26;
	and.b32  	%r117, %r135, 1;
	setp.eq.b32 	%p27, %r117, 1;
	neg.f32 	%f123, %f122;
	rcp.approx.ftz.f32 	%f124, %f123;
	selp.f32 	%f125, %f124, %f122, %p27;
	add.f32 	%f126, %f30, 0f3F800000;
	setp.lt.f32 	%p28, %f126, 0f00800000;
	mul.f32 	%f127, %f126, 0f4B000000;
	selp.f32 	%f128, %f127, %f126, %p28;
	selp.f32 	%f129, 0fC1B80000, 0f00000000, %p28;
	mov.b32 	%r118, %f128;
	add.s32 	%r119, %r118, -1059760811;
	and.b32  	%r120, %r119, -8388608;
	sub.s32 	%r121, %r118, %r120;
	mov.b32 	%f130, %r121;
	cvt.rn.f32.s32 	%f131, %r120;
	fma.rn.f32 	%f132, %f131, 0f34000000, %f129;
	add.f32 	%f133, %f130, 0fBF800000;
	fma.rn.f32 	%f134, %f133, 0fBE055027, 0f3E1039F6;
	fma.rn.f32 	%f135, %f134, %f133, 0fBDF8CDCC;
	fma.rn.f32 	%f136, %f135, %f133, 0f3E0F2955;
	fma.rn.f32 	%f137, %f136, %f133, 0fBE2AD8B9;
	fma.rn.f32 	%f138, %f137, %f133, 0f3E4CED0B;
	fma.rn.f32 	%f139, %f138, %f133, 0fBE7FFF22;
	fma.rn.f32 	%f140, %f139, %f133, 0f3EAAAA78;
	fma.rn.f32 	%f141, %f140, %f133, 0fBF000000;
	mul.f32 	%f142, %f133, %f141;
	fma.rn.f32 	%f143, %f142, %f133, %f133;
	fma.rn.f32 	%f144, %f132, 0f3F317218, %f143;
	setp.gt.u32 	%p29, %r118, 2139095039;
	fma.rn.f32 	%f145, %f128, 0f7F800000, 0f7F800000;
	selp.f32 	%f146, %f145, %f144, %p29;
	setp.eq.f32 	%p30, %f128, 0f00000000;
	selp.f32 	%f147, 0fFF800000, %f146, %p30;
	mul.f32 	%f148, %f147, %f125;
$L__BB0_30:
	add.s32 	%r123, %r123, 1;
	setp.ne.s32 	%p31, %r123, %r1;
	@%p31 bra 	$L__BB0_4;
	st.local.f32 	[%rd6], %f148;
	add.s32 	%r122, %r122, 1;
	setp.ne.s32 	%p32, %r122, 16;
	@%p32 bra 	$L__BB0_3;
	ld.local.f32 	%f168, [%rd4];
	ld.local.f32 	%f167, [%rd4+4];
	ld.local.f32 	%f166, [%rd4+8];
	ld.local.f32 	%f165, [%rd4+12];
	ld.local.f32 	%f164, [%rd4+16];
	ld.local.f32 	%f163, [%rd4+20];
	ld.local.f32 	%f162, [%rd4+24];
	ld.local.f32 	%f161, [%rd4+28];
	ld.local.f32 	%f160, [%rd4+32];
	ld.local.f32 	%f159, [%rd4+36];
	ld.local.f32 	%f158, [%rd4+40];
	ld.local.f32 	%f157, [%rd4+44];
	ld.local.f32 	%f156, [%rd4+48];
	ld.local.f32 	%f155, [%rd4+52];
	ld.local.f32 	%f154, [%rd4+56];
	ld.local.f32 	%f153, [%rd4+60];
$L__BB0_33:
	ld.param.u64 	%rd64, [_Z12stressKernelP12WorkloadDataS0_mi_param_1];
	cvta.to.global.u64 	%rd61, %rd64;
	shl.b64 	%rd62, %rd5, 6;
	add.s64 	%rd63, %rd61, %rd62;
	st.global.f32 	[%rd63], %f168;
	st.global.f32 	[%rd63+4], %f167;
	st.global.f32 	[%rd63+8], %f166;
	st.global.f32 	[%rd63+12], %f165;
	st.global.f32 	[%rd63+16], %f164;
	st.global.f32 	[%rd63+20], %f163;
	st.global.f32 	[%rd63+24], %f162;
	st.global.f32 	[%rd63+28], %f161;
	st.global.f32 	[%rd63+32], %f160;
	st.global.f32 	[%rd63+36], %f159;
	st.global.f32 	[%rd63+40], %f158;
	st.global.f32 	[%rd63+44], %f157;
	st.global.f32 	[%rd63+48], %f156;
	st.global.f32 	[%rd63+52], %f155;
	st.global.f32 	[%rd63+56], %f154;
	st.global.f32 	[%rd63+60], %f153;
$L__BB0_34:
	ret;

}


// ===== COMPILED SASS (sm_100) =====

	.target	sm_100

	.elftype	@"ET_EXEC"


//--------------------- .note.nv.tkinfo           --------------------------
	.section	.note.nv.tkinfo,"",@"SHT_NOTE"
	.sectionflags	@"SHF_NOTE_NV_TKINFO"
	.tkinfo
        /*0018*/ 	.word	0x00000002
        /*0030*/ 	.string	""
        /*0030*/ 	.string	"ptxas"
        /*0030*/ 	.string	"Cuda compilation tools, release 13.0, V13.0.88"
        /*0030*/ 	.string	"Build cuda_13.0.r13.0/compiler.36424714_0"
        /*0030*/ 	.string	"-arch sm_100 -m 64 "



//--------------------- .note.nv.cuinfo           --------------------------
	.section	.note.nv.cuinfo,"",@"SHT_NOTE"
	.sectionflags	@"SHF_NOTE_NV_CUINFO"
        /*0018*/ 	.short	0x0002
        /*001a*/ 	.short	0x0064
        /*001c*/ 	.short	0x0082
	.zero		2


//--------------------- .nv.info                  --------------------------
	.section	.nv.info,"",@"SHT_CUDA_INFO"
	.align	4


	//----- nvinfo : EIATTR_REGCOUNT
	.align		4
        /*0000*/ 	.byte	0x04, 0x2f
        /*0002*/ 	.short	(.L_2 - .L_1)
	.align		4
.L_1:
        /*0004*/ 	.word	index@(_Z12stressKernelP12WorkloadDataS0_mi)
        /*0008*/ 	.word	0x00000016


	//----- nvinfo : EIATTR_FRAME_SIZE
	.align		4
.L_2:
        /*000c*/ 	.byte	0x04, 0x11
        /*000e*/ 	.short	(.L_4 - .L_3)
	.align		4
.L_3:
        /*0010*/ 	.word	index@($__internal_0_$__cuda_sm20_sqrt_rn_f32_slowpath)
        /*0014*/ 	.word	0x00000060


	//----- nvinfo : EIATTR_FRAME_SIZE
	.align		4
.L_4:
        /*0018*/ 	.byte	0x04, 0x11
        /*001a*/ 	.short	(.L_6 - .L_5)
	.align		4
.L_5:
        /*001c*/ 	.word	index@(_Z12stressKernelP12WorkloadDataS0_mi)
        /*0020*/ 	.word	0x00000060


	//----- nvinfo : EIATTR_MIN_STACK_SIZE
	.align		4
.L_6:
        /*0024*/ 	.byte	0x04, 0x12
        /*0026*/ 	.short	(.L_8 - .L_7)
	.align		4
.L_7:
        /*0028*/ 	.word	index@(_Z12stressKernelP12WorkloadDataS0_mi)
        /*002c*/ 	.word	0x00000060
.L_8:


//--------------------- .nv.compat                --------------------------
	.section	.nv.compat,"",@"SHT_CUDA_COMPAT_INFO"
	.align	4
        /*0000*/ 	.byte	0x02, 0x09, 0x00, 0x00, 0x02, 0x02, 0x01, 0x00, 0x02, 0x05, 0x05, 0x00, 0x03, 0x07, 0x01, 0x01
        /*0010*/ 	.byte	0x02, 0x03, 0x00, 0x00, 0x02, 0x06, 0x01, 0x00, 0x04, 0x0b, 0x08, 0x00, 0x01, 0x00, 0x00, 0x00
        /*0020*/ 	.byte	0x00, 0x00, 0x00, 0x00


//--------------------- .nv.info._Z12stressKernelP12WorkloadDataS0_mi --------------------------
	.section	.nv.info._Z12stressKernelP12WorkloadDataS0_mi,"",@"SHT_CUDA_INFO"
	.sectionflags	@""
	.align	4


	//----- nvinfo : EIATTR_CUDA_API_VERSION
	.align		4
        /*0000*/ 	.byte	0x04, 0x37
        /*0002*/ 	.short	(.L_10 - .L_9)
.L_9:
        /*0004*/ 	.word	0x00000082


	//----- nvinfo : EIATTR_KPARAM_INFO
	.align		4
.L_10:
        /*0008*/ 	.byte	0x04, 0x17
        /*000a*/ 	.short	(.L_12 - .L_11)
.L_11:
        /*000c*/ 	.word	0x00000000
        /*0010*/ 	.short	0x0003
        /*0012*/ 	.short	0x0018
        /*0014*/ 	.byte	0x00, 0xf0, 0x11, 0x00


	//----- nvinfo : EIATTR_KPARAM_INFO
	.align		4
.L_12:
        /*0018*/ 	.byte	0x04, 0x17
        /*001a*/ 	.short	(.L_14 - .L_13)
.L_13:
        /*001c*/ 	.word	0x00000000
        /*0020*/ 	.short	0x0002
        /*0022*/ 	.short	0x0010
        /*0024*/ 	.byte	0x00, 0xf0, 0x21, 0x00


	//----- nvinfo : EIATTR_KPARAM_INFO
	.align		4
.L_14:
        /*0028*/ 	.byte	0x04, 0x17
        /*002a*/ 	.short	(.L_16 - .L_15)
.L_15:
        /*002c*/ 	.word	0x00000000
        /*0030*/ 	.short	0x0001
        /*0032*/ 	.short	0x0008
        /*0034*/ 	.byte	0x00, 0xf5, 0x21, 0x00


	//----- nvinfo : EIATTR_KPARAM_INFO
	.align		4
.L_16:
        /*0038*/ 	.byte	0x04, 0x17
        /*003a*/ 	.short	(.L_18 - .L_17)
.L_17:
        /*003c*/ 	.word	0x00000000
        /*0040*/ 	.short	0x0000
        /*0042*/ 	.short	0x0000
        /*0044*/ 	.byte	0x00, 0xf5, 0x21, 0x00


	//----- nvinfo : EIATTR_SPARSE_MMA_MASK
	.align		4
.L_18:
        /*0048*/ 	.byte	0x03, 0x50
        /*004a*/ 	.short	0x0000


	//----- nvinfo : EIATTR_MAXREG_COUNT
	.align		4
        /*004c*/ 	.byte	0x03, 0x1b
        /*004e*/ 	.short	0x00ff


	//----- nvinfo : EIATTR_MERCURY_ISA_VERSION
	.align		4
        /*0050*/ 	.byte	0x03, 0x5f
        /*0052*/ 	.short	0x0101


	//----- nvinfo : EIATTR_VRC_CTA_INIT_COUNT
	.align		4
        /*0054*/ 	.byte	0x02, 0x4a
	.zero		1
	.zero		1


	//----- nvinfo : EIATTR_EXIT_INSTR_OFFSETS
	.align		4
        /*0058*/ 	.byte	0x04, 0x1c
        /*005a*/ 	.short	(.L_20 - .L_19)


	//   ....[0]....
.L_19:
        /*005c*/ 	.word	0x00000090


	//   ....[1]....
        /*0060*/ 	.word	0x000016c0


	//----- nvinfo : EIATTR_CRS_STACK_SIZE
	.align		4
.L_20:
        /*0064*/ 	.byte	0x04, 0x1e
        /*0066*/ 	.short	(.L_22 - .L_21)
.L_21:
        /*0068*/ 	.word	0x00000000


	//----- nvinfo : EIATTR_CBANK_PARAM_SIZE
	.align		4
.L_22:
        /*006c*/ 	.byte	0x03, 0x19
        /*006e*/ 	.short	0x001c


	//----- nvinfo : EIATTR_PARAM_CBANK
	.align		4
        /*0070*/ 	.byte	0x04, 0x0a
        /*0072*/ 	.short	(.L_24 - .L_23)
	.align		4
.L_23:
        /*0074*/ 	.word	index@(.nv.constant0._Z12stressKernelP12WorkloadDataS0_mi)
        /*0078*/ 	.short	0x0380
        /*007a*/ 	.short	0x001c


	//----- nvinfo : EIATTR_SW_WAR
	.align		4
.L_24:
        /*007c*/ 	.byte	0x04, 0x36
        /*007e*/ 	.short	(.L_26 - .L_25)
.L_25:
        /*0080*/ 	.word	0x00000008
.L_26:


//--------------------- .nv.callgraph             --------------------------
	.section	.nv.callgraph,"",@"SHT_CUDA_CALLGRAPH"
	.align	4
	.sectionentsize	8
	.align		4
        /*0000*/ 	.word	0x00000000
	.align		4
        /*0004*/ 	.word	0xffffffff
	.align		4
        /*0008*/ 	.word	0x00000000
	.align		4
        /*000c*/ 	.word	0xfffffffe
	.align		4
        /*0010*/ 	.word	0x00000000
	.align		4
        /*0014*/ 	.word	0xfffffffd
	.align		4
        /*0018*/ 	.word	0x00000000
	.align		4
        /*001c*/ 	.word	0xfffffffc


//--------------------- .nv.constant4             --------------------------
	.section	.nv.constant4,"a",@progbits
	.align	8
	.align		8
.nv.constant4:
        /*0000*/ 	.dword	__cudart_i2opi_f


//--------------------- .text._Z12stressKernelP12WorkloadDataS0_mi --------------------------
	.section	.text._Z12stressKernelP12WorkloadDataS0_mi,"ax",@progbits
	.align	128
        .global         _Z12stressKernelP12WorkloadDataS0_mi
        .type           _Z12stressKernelP12WorkloadDataS0_mi,@function
        .size           _Z12stressKernelP12WorkloadDataS0_mi,(.L_x_21 - _Z12stressKernelP12WorkloadDataS0_mi)
        .other          _Z12stressKernelP12WorkloadDataS0_mi,@"STO_CUDA_ENTRY STV_DEFAULT"
_Z12stressKernelP12WorkloadDataS0_mi:
.text._Z12stressKernelP12WorkloadDataS0_mi:
[----:B------:R-:W0:Y:S01]  /*0000*/  LDC R1, c[0x0][0x37c] ;  /* 0x0000df00ff017b82 */ /* 0x000e220000000800 */
[----:B------:R-:W1:Y:S07]  /*0010*/  S2R R0, SR_TID.X ;  /* 0x0000000000007919 */ /* 0x000e6e0000002100 */
[----:B------:R-:W1:Y:S01]  /*0020*/  S2UR UR4, SR_CTAID.X ;  /* 0x00000000000479c3 */ /* 0x000e620000002500 */
[----:B------:R-:W2:Y:S01]  /*0030*/  LDCU.64 UR6, c[0x0][0x390] ;  /* 0x00007200ff0677ac */ /* 0x000ea20008000a00 */
[----:B0-----:R-:W-:-:S06]  /*0040*/  VIADD R1, R1, 0xffffffa0 ;  /* 0xffffffa001017836 */ /* 0x001fcc0000000000 */
[----:B------:R-:W1:Y:S02]  /*0050*/  LDC R17, c[0x0][0x360] ;  /* 0x0000d800ff117b82 */ /* 0x000e640000000800 */
[----:B-1----:R-:W-:-:S05]  /*0060*/  IMAD R17, R17, UR4, R0 ;  /* 0x0000000411117c24 */ /* 0x002fca000f8e0200 */
[----:B--2---:R-:W-:-:S04]  /*0070*/  ISETP.GE.U32.AND P0, PT, R17, UR6, PT ;  /* 0x0000000611007c0c */ /* 0x004fc8000bf06070 */
[----:B------:R-:W-:-:S13]  /*0080*/  ISETP.GE.U32.AND.EX P0, PT, RZ, UR7, PT, P0 ;  /* 0x00000007ff007c0c */ /* 0x000fda000bf06100 */
[----:B------:R-:W-:Y:S05]  /*0090*/  @P0 EXIT ;  /* 0x000000000000094d */ /* 0x000fea0003800000 */
[----:B------:R-:W0:Y:S01]  /*00a0*/  LDCU.64 UR4, c[0x0][0x380] ;  /* 0x00007000ff0477ac */ /* 0x000e220008000a00 */
[----:B------:R-:W1:Y:S01]  /*00b0*/  LDCU.64 UR8, c[0x0][0x358] ;  /* 0x00006b00ff0877ac */ /* 0x000e620008000a00 */
[C---:B0-----:R-:W-:Y:S01]  /*00c0*/  LEA R18, P0, R17.reuse, UR4, 0x6 ;  /* 0x0000000411127c11 */ /* 0x041fe2000f8030ff */
[----:B------:R-:W0:Y:S03]  /*00d0*/  LDCU UR4, c[0x0][0x398] ;  /* 0x00007300ff0477ac */ /* 0x000e260008000800 */
[----:B------:R-:W-:-:S05]  /*00e0*/  LEA.HI.X R19, R17, UR5, RZ, 0x6, P0 ;  /* 0x0000000511137c11 */ /* 0x000fca00080f34ff */
[----:B-1----:R-:W2:Y:S04]  /*00f0*/  LDG.E R0, desc[UR8][R18.64] ;  /* 0x0000000812007981 */ /* 0x002ea8000c1e1900 */
[----:B------:R-:W3:Y:S04]  /*0100*/  LDG.E R2, desc[UR8][R18.64+0x4] ;  /* 0x0000040812027981 */ /* 0x000ee8000c1e1900 */
[----:B------:R-:W3:Y:S04]  /*0110*/  LDG.E R3, desc[UR8][R18.64+0x8] ;  /* 0x0000080812037981 */ /* 0x000ee8000c1e1900 */
[----:B------:R-:W4:Y:S04]  /*0120*/  LDG.E R4, desc[UR8][R18.64+0xc] ;  /* 0x00000c0812047981 */ /* 0x000f28000c1e1900 */
[----:B------:R-:W4:Y:S04]  /*0130*/  LDG.E R5, desc[UR8][R18.64+0x10] ;  /* 0x0000100812057981 */ /* 0x000f28000c1e1900 */
[----:B------:R-:W5:Y:S04]  /*0140*/  LDG.E R6, desc[UR8][R18.64+0x14] ;  /* 0x0000140812067981 */ /* 0x000f68000c1e1900 */
        /* <DEDUP_REMOVED lines=9> */
[----:B------:R-:W5:Y:S01]  /*01e0*/  LDG.E R16, desc[UR8][R18.64+0x3c] ;  /* 0x00003c0812107981 */ /* 0x000f62000c1e1900 */
[----:B0-----:R-:W-:-:S03]  /*01f0*/  UISETP.GE.AND UP0, UPT, UR4, 0x1, UPT ;  /* 0x000000010400788c */ /* 0x001fc6000bf06270 */
[----:B--2---:R0:W-:Y:S04]  /*0200*/  STL [R1+0x1c], R0 ;  /* 0x00001c0001007387 */ /* 0x0041e80000100800 */
[----:B---3--:R0:W-:Y:S04]  /*0210*/  STL.64 [R1+0x20], R2 ;  /* 0x0000200201007387 */ /* 0x0081e80000100a00 */
[----:B----4-:R0:W-:Y:S04]  /*0220*/  STL.64 [R1+0x28], R4 ;  /* 0x0000280401007387 */ /* 0x0101e80000100a00 */
[----:B-----5:R0:W-:Y:S04]  /*0230*/  STL.64 [R1+0x30], R6 ;  /* 0x0000300601007387 */ /* 0x0201e80000100a00 */
[----:B------:R0:W-:Y:S04]  /*0240*/  STL.64 [R1+0x38], R8 ;  /* 0x0000380801007387 */ /* 0x0001e80000100a00 */
[----:B------:R0:W-:Y:S04]  /*0250*/  STL.64 [R1+0x40], R10 ;  /* 0x0000400a01007387 */ /* 0x0001e80000100a00 */
[----:B------:R0:W-:Y:S04]  /*0260*/  STL.64 [R1+0x48], R12 ;  /* 0x0000480c01007387 */ /* 0x0001e80000100a00 */
[----:B------:R0:W-:Y:S04]  /*0270*/  STL.64 [R1+0x50], R14 ;  /* 0x0000500e01007387 */ /* 0x0001e80000100a00 */
[----:B------:R0:W-:Y:S01]  /*0280*/  STL [R1+0x58], R16 ;  /* 0x0000581001007387 */ /* 0x0001e20000100800 */
[----:B------:R-:W-:Y:S05]  /*0290*/  BRA.U !UP0, `(.L_x_0) ;  /* 0x0000001108bc7547 */ /* 0x000fea000b800000 */
[----:B------:R-:W-:Y:S01]  /*02a0*/  UIMAD UR4, UR4, 0x64, URZ ;  /* 0x00000064040478a4 */ /* 0x000fe2000f8e02ff */
[----:B0-----:R-:W-:Y:S02]  /*02b0*/  VIADD R8, R1, 0x1c ;  /* 0x0000001c01087836 */ /* 0x001fe40000000000 */
[----:B------:R-:W-:Y:S01]  /*02c0*/  IMAD.MOV.U32 R7, RZ, RZ, RZ ;  /* 0x000000ffff077224 */ /* 0x000fe200078e00ff */
[----:B------:R-:W-:-:S04]  /*02d0*/  UISETP.LT.AND UP0, UPT, UR4, 0x1, UPT ;  /* 0x000000010400788c */ /* 0x000fc8000bf01270 */
[----:B------:R-:W-:-:S12]  /*02e0*/  USEL UR7, UR4, 0x1, !UP0 ;  /* 0x0000000104077887 */ /* 0x000fd8000c000000 */
.L_x_18:
[----:B01----:R-:W-:-:S05]  /*02f0*/  LEA R5, R7, R8, 0x2 ;  /* 0x0000000807057211 */ /* 0x003fca00078e10ff */
[----:B------:R0:W5:Y:S01]  /*0300*/  LDL R9, [R5] ;  /* 0x0000000005097983 */ /* 0x0001620000100800 */
[----:B------:R-:W-:Y:S01]  /*0310*/  VIADD R7, R7, 0x1 ;  /* 0x0000000107077836 */ /* 0x000fe20000000000 */
[----:B------:R-:W-:-:S04]  /*0320*/  UMOV UR4, URZ ;  /* 0x000000ff00047c82 */ /* 0x000fc80008000000 */
[----:B------:R-:W-:-:S13]  /*0330*/  ISETP.NE.AND P0, PT, R7, 0x10, PT ;  /* 0x000000100700780c */ /* 0x000fda0003f05270 */
.L_x_17:
[C---:B-----5:R-:W-:Y:S01]  /*0340*/  FMUL R0, R9.reuse, 0.63661974668502807617 ;  /* 0x3f22f98309007820 */ /* 0x060fe20000400000 */
[----:B------:R-:W-:Y:S01]  /*0350*/  FSETP.GE.AND P1, PT, |R9|, 105615, PT ;  /* 0x47ce47800900780b */ /* 0x000fe20003f26200 */
[----:B------:R-:W-:Y:S01]  /*0360*/  UIADD3 UR4, UPT, UPT, UR4, 0x1, URZ ;  /* 0x0000000104047890 */ /* 0x000fe2000fffe0ff */
[----:B------:R-:W-:Y:S03]  /*0370*/  BSSY.RECONVERGENT B0, `(.L_x_1) ;  /* 0x0000042000007945 */ /* 0x000fe60003800200 */
[----:B------:R-:W1:Y:S01]  /*0380*/  F2I.NTZ R0, R0 ;  /* 0x0000000000007305 */ /* 0x000e620000203100 */
[----:B------:R-:W-:Y:S01]  /*0390*/  UISETP.NE.AND UP0, UPT, UR4, UR7, UPT ;  /* 0x000000070400728c */ /* 0x000fe2000bf05270 */
[----:B-1----:R-:W-:Y:S01]  /*03a0*/  I2FP.F32.S32 R2, R0 ;  /* 0x0000000000027245 */ /* 0x002fe20000201400 */
[----:B------:R-:W-:-:S04]  /*03b0*/  IMAD.MOV.U32 R14, RZ, RZ, R0 ;  /* 0x000000ffff0e7224 */ /* 0x000fc800078e0000 */
[----:B------:R-:W-:-:S04]  /*03c0*/  FFMA R3, R2, -1.5707962512969970703, R9 ;  /* 0xbfc90fda02037823 */ /* 0x000fc80000000009 */
[----:B------:R-:W-:-:S04]  /*03d0*/  FFMA R3, R2, -7.5497894158615963534e-08, R3 ;  /* 0xb3a2216802037823 */ /* 0x000fc80000000003 */
[----:B------:R-:W-:-:S04]  /*03e0*/  FFMA R13, R2, -5.3903029534742383927e-15, R3 ;  /* 0xa7c234c5020d7823 */ /* 0x000fc80000000003 */
[----:B------:R-:W-:Y:S01]  /*03f0*/  IMAD.MOV.U32 R2, RZ, RZ, R13 ;  /* 0x000000ffff027224 */ /* 0x000fe200078e000d */
[----:B------:R-:W-:Y:S06]  /*0400*/  @!P1 BRA `(.L_x_2) ;  /* 0x0000000000e09947 */ /* 0x000fec0003800000 */
[----:B------:R-:W-:-:S13]  /*0410*/  FSETP.NEU.AND P1, PT, |R9|, +INF , PT ;  /* 0x7f8000000900780b */ /* 0x000fda0003f2d200 */
[----:B------:R-:W-:Y:S05]  /*0420*/  @!P1 BRA `(.L_x_3) ;  /* 0x0000000000d09947 */ /* 0x000fea0003800000 */
[----:B------:R-:W-:Y:S01]  /*0430*/  SHF.L.U32 R2, R9, 0x8, RZ ;  /* 0x0000000809027819 */ /* 0x000fe200000006ff */
[----:B------:R-:W-:Y:S01]  /*0440*/  IMAD.MOV.U32 R6, RZ, RZ, RZ ;  /* 0x000000ffff067224 */ /* 0x000fe200078e00ff */
[----:B------:R-:W1:Y:S01]  /*0450*/  LDCU.64 UR10, c[0x4][URZ] ;  /* 0x01000000ff0a77ac */ /* 0x000e620008000a00 */
[----:B------:R-:W-:Y:S01]  /*0460*/  IMAD.MOV.U32 R0, RZ, RZ, R1 ;  /* 0x000000ffff007224 */ /* 0x000fe200078e0001 */
[----:B------:R-:W-:Y:S01]  /*0470*/  LOP3.LUT R19, R2, 0x80000000, RZ, 0xfc, !PT ;  /* 0x8000000002137812 */ /* 0x000fe200078efcff */
[----:B------:R-:W-:Y:S01]  /*0480*/  UMOV UR6, URZ ;  /* 0x000000ff00067c82 */ /* 0x000fe20008000000 */
[----:B------:R-:W-:-:S05]  /*0490*/  UMOV UR5, URZ ;  /* 0x000000ff00057c82 */ /* 0x000fca0008000000 */
.L_x_4:
[----:B-1----:R-:W-:Y:S01]  /*04a0*/  IMAD.U32 R10, RZ, RZ, UR10 ;  /* 0x0000000aff0a7e24 */ /* 0x002fe2000f8e00ff */
[----:B------:R-:W-:-:S05]  /*04b0*/  MOV R11, UR11 ;  /* 0x0000000b000b7c02 */ /* 0x000fca0008000f00 */
[----:B------:R-:W2:Y:S01]  /*04c0*/  LDG.E.CONSTANT R2, desc[UR8][R10.64] ;  /* 0x000000080a027981 */ /* 0x000ea2000c1e9900 */
[----:B------:R-:W-:Y:S02]  /*04d0*/  UIADD3 UR10, UP1, UPT, UR10, 0x4, URZ ;  /* 0x000000040a0a7890 */ /* 0x000fe4000ff3e0ff */
[----:B------:R-:W-:Y:S02]  /*04e0*/  UIADD3 UR5, UPT, UPT, UR5, 0x1, URZ ;  /* 0x0000000105057890 */ /* 0x000fe4000fffe0ff */
[----:B------:R-:W-:Y:S02]  /*04f0*/  UIADD3.X UR11, UPT, UPT, URZ, UR11, URZ, UP1, !UPT ;  /* 0x0000000bff0b7290 */ /* 0x000fe40008ffe4ff */
[----:B------:R-:W-:Y:S01]  /*0500*/  UISETP.NE.AND UP1, UPT, UR5, 0x6, UPT ;  /* 0x000000060500788c */ /* 0x000fe2000bf25270 */
[----:B--2---:R-:W-:-:S03]  /*0510*/  IMAD.WIDE.U32 R2, R2, R19, RZ ;  /* 0x0000001302027225 */ /* 0x004fc600078e00ff */
[----:B------:R-:W-:-:S04]  /*0520*/  IADD3 R15, P1, PT, R2, R6, RZ ;  /* 0x00000006020f7210 */ /* 0x000fc80007f3e0ff */
[----:B------:R-:W-:Y:S01]  /*0530*/  IADD3.X R6, PT, PT, R3, UR6, RZ, P1, !PT ;  /* 0x0000000603067c10 */ /* 0x000fe20008ffe4ff */
[----:B------:R1:W-:Y:S02]  /*0540*/  STL [R0], R15 ;  /* 0x0000000f00007387 */ /* 0x0003e40000100800 */
[----:B-1----:R-:W-:Y:S01]  /*0550*/  VIADD R0, R0, 0x4 ;  /* 0x0000000400007836 */ /* 0x002fe20000000000 */
[----:B------:R-:W-:Y:S06]  /*0560*/  BRA.U UP1, `(.L_x_4) ;  /* 0xfffffffd01cc7547 */ /* 0x000fec000b83ffff */
[----:B------:R-:W-:Y:S01]  /*0570*/  SHF.R.U32.HI R4, RZ, 0x17, R9 ;  /* 0x00000017ff047819 */ /* 0x000fe20000011609 */
[----:B------:R1:W-:Y:S03]  /*0580*/  STL [R1+0x18], R6 ;  /* 0x0000180601007387 */ /* 0x0003e60000100800 */
[C---:B------:R-:W-:Y:S02]  /*0590*/  LOP3.LUT R0, R4.reuse, 0xe0, RZ, 0xc0, !PT ;  /* 0x000000e004007812 */ /* 0x040fe400078ec0ff */
[----:B------:R-:W-:-:S03]  /*05a0*/  LOP3.LUT P1, RZ, R4, 0x1f, RZ, 0xc0, !PT ;  /* 0x0000001f04ff7812 */ /* 0x000fc6000782c0ff */
[----:B------:R-:W-:-:S05]  /*05b0*/  VIADD R0, R0, 0xffffff80 ;  /* 0xffffff8000007836 */ /* 0x000fca0000000000 */
[----:B------:R-:W-:-:S05]  /*05c0*/  SHF.R.U32.HI R0, RZ, 0x5, R0 ;  /* 0x00000005ff007819 */ /* 0x000fca0000011600 */
[----:B------:R-:W-:-:S05]  /*05d0*/  IMAD R12, R0, -0x4, R1 ;  /* 0xfffffffc000c7824 */ /* 0x000fca00078e0201 */
[----:B------:R-:W2:Y:S04]  /*05e0*/  LDL R0, [R12+0x18] ;  /* 0x000018000c007983 */ /* 0x000ea80000100800 */
[----:B------:R-:W2:Y:S04]  /*05f0*/  LDL R3, [R12+0x14] ;  /* 0x000014000c037983 */ /* 0x000ea80000100800 */
[----:B------:R-:W3:Y:S01]  /*0600*/  @P1 LDL R2, [R12+0x10] ;  /* 0x000010000c021983 */ /* 0x000ee20000100800 */
[----:B------:R-:W-:Y:S01]  /*0610*/  LOP3.LUT R4, R4, 0x1f, RZ, 0xc0, !PT ;  /* 0x0000001f04047812 */ /* 0x000fe200078ec0ff */
[----:B------:R-:W-:Y:S01]  /*0620*/  UMOV UR10, 0x54442d19 ;  /* 0x54442d19000a7882 */ /* 0x000fe20000000000 */
[----:B------:R-:W-:-:S02]  /*0630*/  UMOV UR11, 0x3bf921fb ;  /* 0x3bf921fb000b7882 */ /* 0x000fc40000000000 */
[-C--:B--2---:R-:W-:Y:S02]  /*0640*/  @P1 SHF.L.W.U32.HI R0, R3, R4.reuse, R0 ;  /* 0x0000000403001219 */ /* 0x084fe40000010e00 */
[----:B---3--:R-:W-:Y:S02]  /*0650*/  @P1 SHF.L.W.U32.HI R3, R2, R4, R3 ;  /* 0x0000000402031219 */ /* 0x008fe40000010e03 */
[----:B------:R-:W-:Y:S02]  /*0660*/  ISETP.GE.AND P1, PT, R9, RZ, PT ;  /* 0x000000ff0900720c */ /* 0x000fe40003f26270 */
[C---:B------:R-:W-:Y:S01]  /*0670*/  SHF.L.W.U32.HI R2, R3.reuse, 0x2, R0 ;  /* 0x0000000203027819 */ /* 0x040fe20000010e00 */
[----:B------:R-:W-:-:S03]  /*0680*/  IMAD.SHL.U32 R3, R3, 0x4, RZ ;  /* 0x0000000403037824 */ /* 0x000fc600078e00ff */
[----:B------:R-:W-:-:S04]  /*0690*/  SHF.R.S32.HI R4, RZ, 0x1f, R2 ;  /* 0x0000001fff047819 */ /* 0x000fc80000011402 */
[C---:B------:R-:W-:Y:S02]  /*06a0*/  LOP3.LUT R10, R4.reuse, R3, RZ, 0x3c, !PT ;  /* 0x00000003040a7212 */ /* 0x040fe400078e3cff */
[----:B------:R-:W-:Y:S02]  /*06b0*/  LOP3.LUT R11, R4, R2, RZ, 0x3c, !PT ;  /* 0x00000002040b7212 */ /* 0x000fe400078e3cff */
[----:B------:R-:W-:Y:S02]  /*06c0*/  SHF.R.U32.HI R3, RZ, 0x1e, R0 ;  /* 0x0000001eff037819 */ /* 0x000fe40000011600 */
[C---:B------:R-:W-:Y:S02]  /*06d0*/  LOP3.LUT R4, R2.reuse, R9, RZ, 0x3c, !PT ;  /* 0x0000000902047212 */ /* 0x040fe400078e3cff */
[----:B------:R-:W2:Y:S01]  /*06e0*/  I2F.F64.S64 R10, R10 ;  /* 0x0000000a000a7312 */ /* 0x000ea20000301c00 */
[----:B------:R-:W-:Y:S02]  /*06f0*/  LEA.HI R0, R2, R3, RZ, 0x1 ;  /* 0x0000000302007211 */ /* 0x000fe400078f08ff */
[----:B------:R-:W-:-:S02]  /*0700*/  ISETP.GE.AND P2, PT, R4, RZ, PT ;  /* 0x000000ff0400720c */ /* 0x000fc40003f46270 */
[----:B------:R-:W-:-:S05]  /*0710*/  IADD3 R2, PT, PT, -R0, RZ, RZ ;  /* 0x000000ff00027210 */ /* 0x000fca0007ffe1ff */
[----:B------:R-:W-:Y:S01]  /*0720*/  @!P1 IMAD.MOV.U32 R0, RZ, RZ, R2 ;  /* 0x000000ffff009224 */ /* 0x000fe200078e0002 */
[----:B--2---:R-:W-:-:S10]  /*0730*/  DMUL R18, R10, UR10 ;  /* 0x0000000a0a127c28 */ /* 0x004fd40008000000 */
[----:B------:R-:W2:Y:S02]  /*0740*/  F2F.F32.F64 R18, R18 ;  /* 0x0000001200127310 */ /* 0x000ea40000301000 */
[----:B--2---:R-:W-:Y:S01]  /*0750*/  FSEL R2, -R18, R18, !P2 ;  /* 0x0000001212027208 */ /* 0x004fe20005000100 */
[----:B-1----:R-:W-:Y:S06]  /*0760*/  BRA `(.L_x_2) ;  /* 0x0000000000087947 */ /* 0x002fec0003800000 */
.L_x_3:
[----:B------:R-:W-:Y:S01]  /*0770*/  FMUL R2, RZ, R9 ;  /* 0x00000009ff027220 */ /* 0x000fe20000400000 */
[----:B------:R-:W-:-:S07]  /*0780*/  IMAD.MOV.U32 R0, RZ, RZ, RZ ;  /* 0x000000ffff007224 */ /* 0x000fce00078e00ff */
.L_x_2:
[----:B------:R-:W-:Y:S05]  /*0790*/  BSYNC.RECONVERGENT B0 ;  /* 0x0000000000007941 */ /* 0x000fea0003800200 */
.L_x_1:
[----:B------:R-:W-:Y:S02]  /*07a0*/  IMAD.MOV.U32 R4, RZ, RZ, 0x37cbac00 ;  /* 0x37cbac00ff047424 */ /* 0x000fe400078e00ff */
[----:B------:R-:W-:Y:S01]  /*07b0*/  FMUL R3, R2, R2 ;  /* 0x0000000202037220 */ /* 0x000fe20000400000 */
[C---:B------:R-:W-:Y:S01]  /*07c0*/  LOP3.LUT R6, R0.reuse, 0x1, RZ, 0xc0, !PT ;  /* 0x0000000100067812 */ /* 0x040fe200078ec0ff */
[----:B------:R-:W-:Y:S01]  /*07d0*/  FFMA R12, R9, R9, 1 ;  /* 0x3f800000090c7423 */ /* 0x000fe20000000009 */
[----:B------:R-:W-:Y:S01]  /*07e0*/  LOP3.LUT P2, RZ, R0, 0x2, RZ, 0xc0, !PT ;  /* 0x0000000200ff7812 */ /* 0x000fe2000784c0ff */
[----:B------:R-:W-:Y:S01]  /*07f0*/  FFMA R4, R3, R4, -0.0013887860113754868507 ;  /* 0xbab607ed03047423 */ /* 0x000fe20000000004 */
[----:B------:R-:W-:Y:S01]  /*0800*/  ISETP.NE.U32.AND P1, PT, R6, 0x1, PT ;  /* 0x000000010600780c */ /* 0x000fe20003f25070 */
[----:B------:R-:W-:Y:S01]  /*0810*/  IMAD.MOV.U32 R10, RZ, RZ, 0x3effffff ;  /* 0x3effffffff0a7424 */ /* 0x000fe200078e00ff */
[----:B------:R-:W-:Y:S01]  /*0820*/  MOV R6, 0x3d2aaabb ;  /* 0x3d2aaabb00067802 */ /* 0x000fe20000000f00 */
[----:B------:R1:W2:Y:S01]  /*0830*/  MUFU.RSQ R11, R12 ;  /* 0x0000000c000b7308 */ /* 0x0002a20000001400 */
[----:B------:R-:W-:Y:S01]  /*0840*/  FSEL R0, R2, 1, P1 ;  /* 0x3f80000002007808 */ /* 0x000fe20000800000 */
[----:B------:R-:W-:Y:S01]  /*0850*/  VIADD R2, R12, 0xf3000000 ;  /* 0xf30000000c027836 */ /* 0x000fe20000000000 */
[----:B------:R-:W-:Y:S01]  /*0860*/  FSEL R4, R4, -0.00019574658654164522886, !P1 ;  /* 0xb94d415304047808 */ /* 0x000fe20004800000 */
[----:B------:R-:W-:Y:S01]  /*0870*/  BSSY.RECONVERGENT B0, `(.L_x_5) ;  /* 0x0000013000007945 */ /* 0x000fe20003800200 */
[----:B------:R-:W-:-:S02]  /*0880*/  FSEL R6, R6, 0.0083327032625675201416, !P1 ;  /* 0x3c0885e406067808 */ /* 0x000fc40004800000 */
[----:B------:R-:W-:-:S03]  /*0890*/  ISETP.GT.U32.AND P3, PT, R2, 0x727fffff, PT ;  /* 0x727fffff0200780c */ /* 0x000fc60003f64070 */
[----:B------:R-:W-:Y:S01]  /*08a0*/  FFMA R4, R3, R4, R6 ;  /* 0x0000000403047223 */ /* 0x000fe20000000006 */
[----:B------:R-:W-:Y:S02]  /*08b0*/  FSEL R6, -R10, -0.16666662693023681641, !P1 ;  /* 0xbe2aaaa80a067808 */ /* 0x000fe40004800100 */
[----:B------:R-:W-:-:S03]  /*08c0*/  FSETP.GE.AND P1, PT, |R9|, 105615, PT ;  /* 0x47ce47800900780b */ /* 0x000fc60003f26200 */
[C---:B------:R-:W-:Y:S01]  /*08d0*/  FFMA R4, R3.reuse, R4, R6 ;  /* 0x0000000403047223 */ /* 0x040fe20000000006 */
[----:B------:R-:W-:-:S04]  /*08e0*/  FFMA R3, R3, R0, RZ ;  /* 0x0000000003037223 */ /* 0x000fc800000000ff */
[----:B------:R-:W-:-:S04]  /*08f0*/  FFMA R4, R3, R4, R0 ;  /* 0x0000000403047223 */ /* 0x000fc80000000000 */
[----:B------:R-:W-:Y:S01]  /*0900*/  @P2 FADD R4, RZ, -R4 ;  /* 0x80000004ff042221 */ /* 0x000fe20000000000 */
[----:B-12---:R-:W-:Y:S06]  /*0910*/  @!P3 BRA `(.L_x_6) ;  /* 0x000000000010b947 */ /* 0x006fec0003800000 */
[----:B------:R-:W-:-:S07]  /*0920*/  MOV R15, 0x940 ;  /* 0x00000940000f7802 */ /* 0x000fce0000000f00 */
[----:B0-----:R-:W-:Y:S05]  /*0930*/  CALL.REL.NOINC `($__internal_0_$__cuda_sm20_sqrt_rn_f32_slowpath) ;  /* 0x0000000c00647944 */ /* 0x001fea0003c00000 */
[----:B------:R-:W-:Y:S01]  /*0940*/  IMAD.MOV.U32 R3, RZ, RZ, R0 ;  /* 0x000000ffff037224 */ /* 0x000fe200078e0000 */
[----:B------:R-:W-:Y:S06]  /*0950*/  BRA `(.L_x_7) ;  /* 0x0000000000107947 */ /* 0x000fec0003800000 */
.L_x_6:
[----:B------:R-:W-:Y:S01]  /*0960*/  FMUL.FTZ R3, R12, R11 ;  /* 0x0000000b0c037220 */ /* 0x000fe20000410000 */
[----:B------:R-:W-:-:S03]  /*0970*/  FMUL.FTZ R2, R11, 0.5 ;  /* 0x3f0000000b027820 */ /* 0x000fc60000410000 */
[----:B------:R-:W-:-:S04]  /*0980*/  FFMA R0, -R3, R3, R12 ;  /* 0x0000000303007223 */ /* 0x000fc8000000010c */
[----:B------:R-:W-:-:S07]  /*0990*/  FFMA R3, R0, R2, R3 ;  /* 0x0000000200037223 */ /* 0x000fce0000000003 */
.L_x_7:
[----:B------:R-:W-:Y:S05]  /*09a0*/  BSYNC.RECONVERGENT B0 ;  /* 0x0000000000007941 */ /* 0x000fea0003800200 */
.L_x_5:
[----:B------:R-:W-:Y:S01]  /*09b0*/  BSSY.RECONVERGENT B0, `(.L_x_8) ;  /* 0x0000037000007945 */ /* 0x000fe20003800200 */
[----:B------:R-:W-:-:S03]  /*09c0*/  FMUL R12, R4, R3 ;  /* 0x00000003040c7220 */ /* 0x000fc60000400000 */
[----:B------:R-:W-:Y:S05]  /*09d0*/  @!P1 BRA `(.L_x_9) ;  /* 0x0000000000d09947 */ /* 0x000fea0003800000 */
[----:B------:R-:W-:-:S13]  /*09e0*/  FSETP.NEU.AND P1, PT, |R9|, +INF , PT ;  /* 0x7f8000000900780b */ /* 0x000fda0003f2d200 */
[----:B------:R-:W-:Y:S05]  /*09f0*/  @!P1 BRA `(.L_x_10) ;  /* 0x0000000000c09947 */ /* 0x000fea0003800000 */
[----:B------:R-:W1:Y:S01]  /*0a00*/  LDC.64 R2, c[0x4][RZ] ;  /* 0x01000000ff027b82 */ /* 0x000e620000000a00 */
[----:B------:R-:W-:Y:S01]  /*0a10*/  SHF.L.U32 R4, R9, 0x8, RZ ;  /* 0x0000000809047819 */ /* 0x000fe200000006ff */
[----:B------:R-:W-:Y:S01]  /*0a20*/  IMAD.MOV.U32 R6, RZ, RZ, RZ ;  /* 0x000000ffff067224 */ /* 0x000fe200078e00ff */
[----:B------:R-:W-:Y:S01]  /*0a30*/  UMOV UR5, URZ ;  /* 0x000000ff00057c82 */ /* 0x000fe20008000000 */
[----:B------:R-:W-:Y:S01]  /*0a40*/  IMAD.MOV.U32 R0, RZ, RZ, RZ ;  /* 0x000000ffff007224 */ /* 0x000fe200078e00ff */
[----:B------:R-:W-:-:S07]  /*0a50*/  LOP3.LUT R19, R4, 0x80000000, RZ, 0xfc, !PT ;  /* 0x8000000004137812 */ /* 0x000fce00078efcff */
.L_x_11:
[----:B-1----:R-:W-:-:S06]  /*0a60*/  IMAD.WIDE.U32 R10, R0, 0x4, R2 ;  /* 0x00000004000a7825 */ /* 0x002fcc00078e0002 */
[----:B--2---:R-:W2:Y:S01]  /*0a70*/  LDG.E.CONSTANT R10, desc[UR8][R10.64] ;  /* 0x000000080a0a7981 */ /* 0x004ea2000c1e9900 */
[C---:B------:R-:W-:Y:S01]  /*0a80*/  IMAD R4, R0.reuse, 0x4, R1 ;  /* 0x0000000400047824 */ /* 0x040fe200078e0201 */
[----:B------:R-:W-:-:S04]  /*0a90*/  IADD3 R0, PT, PT, R0, 0x1, RZ ;  /* 0x0000000100007810 */ /* 0x000fc80007ffe0ff */
[----:B------:R-:W-:Y:S01]  /*0aa0*/  ISETP.NE.AND P1, PT, R0, 0x6, PT ;  /* 0x000000060000780c */ /* 0x000fe20003f25270 */
[----:B--2---:R-:W-:-:S03]  /*0ab0*/  IMAD.WIDE.U32 R14, R10, R19, RZ ;  /* 0x000000130a0e7225 */ /* 0x004fc600078e00ff */
[----:B------:R-:W-:-:S04]  /*0ac0*/  IADD3 R13, P2, PT, R14, R6, RZ ;  /* 0x000000060e0d7210 */ /* 0x000fc80007f5e0ff */
[----:B------:R-:W-:Y:S01]  /*0ad0*/  IADD3.X R6, PT, PT, R15, UR5, RZ, P2, !PT ;  /* 0x000000050f067c10 */ /* 0x000fe200097fe4ff */
[----:B------:R2:W-:Y:S04]  /*0ae0*/  STL [R4], R13 ;  /* 0x0000000d04007387 */ /* 0x0005e80000100800 */
[----:B------:R-:W-:Y:S05]  /*0af0*/  @P1 BRA `(.L_x_11) ;  /* 0xfffffffc00d81947 */ /* 0x000fea000383ffff */
[----:B--2---:R-:W-:Y:S01]  /*0b00*/  SHF.R.U32.HI R4, RZ, 0x17, R9 ;  /* 0x00000017ff047819 */ /* 0x004fe20000011609 */
        /* <DEDUP_REMOVED lines=11> */
[----:B------:R-:W-:Y:S01]  /*0bc0*/  UMOV UR11, 0x3bf921fb ;  /* 0x3bf921fb000b7882 */ /* 0x000fe20000000000 */
[----:B------:R-:W-:-:S02]  /*0bd0*/  ISETP.GE.AND P2, PT, R9, RZ, PT ;  /* 0x000000ff0900720c */ /* 0x000fc40003f46270 */
[-C--:B--2---:R-:W-:Y:S02]  /*0be0*/  @P1 SHF.L.W.U32.HI R0, R3, R4.reuse, R0 ;  /* 0x0000000403001219 */ /* 0x084fe40000010e00 */
[----:B---3--:R-:W-:-:S04]  /*0bf0*/  @P1 SHF.L.W.U32.HI R3, R2, R4, R3 ;  /* 0x0000000402031219 */ /* 0x008fc80000010e03 */
[C---:B------:R-:W-:Y:S01]  /*0c00*/  SHF.L.W.U32.HI R2, R3.reuse, 0x2, R0 ;  /* 0x0000000203027819 */ /* 0x040fe20000010e00 */
[----:B------:R-:W-:-:S03]  /*0c10*/  IMAD.SHL.U32 R3, R3, 0x4, RZ ;  /* 0x0000000403037824 */ /* 0x000fc600078e00ff */
[----:B------:R-:W-:Y:S02]  /*0c20*/  SHF.R.S32.HI R4, RZ, 0x1f, R2 ;  /* 0x0000001fff047819 */ /* 0x000fe40000011402 */
[----:B------:R-:W-:Y:S02]  /*0c30*/  LOP3.LUT R9, R2, R9, RZ, 0x3c, !PT ;  /* 0x0000000902097212 */ /* 0x000fe400078e3cff */
[C---:B------:R-:W-:Y:S02]  /*0c40*/  LOP3.LUT R10, R4.reuse, R3, RZ, 0x3c, !PT ;  /* 0x00000003040a7212 */ /* 0x040fe400078e3cff */
[----:B------:R-:W-:Y:S02]  /*0c50*/  LOP3.LUT R11, R4, R2, RZ, 0x3c, !PT ;  /* 0x00000002040b7212 */ /* 0x000fe400078e3cff */
[----:B------:R-:W-:Y:S02]  /*0c60*/  SHF.R.U32.HI R3, RZ, 0x1e, R0 ;  /* 0x0000001eff037819 */ /* 0x000fe40000011600 */
[----:B------:R-:W-:-:S02]  /*0c70*/  ISETP.GE.AND P1, PT, R9, RZ, PT ;  /* 0x000000ff0900720c */ /* 0x000fc40003f26270 */
[----:B------:R-:W2:Y:S01]  /*0c80*/  I2F.F64.S64 R10, R10 ;  /* 0x0000000a000a7312 */ /* 0x000ea20000301c00 */
[----:B------:R-:W-:-:S05]  /*0c90*/  LEA.HI R14, R2, R3, RZ, 0x1 ;  /* 0x00000003020e7211 */ /* 0x000fca00078f08ff */
[----:B------:R-:W-:-:S05]  /*0ca0*/  IMAD.MOV R0, RZ, RZ, -R14 ;  /* 0x000000ffff007224 */ /* 0x000fca00078e0a0e */
[----:B------:R-:W-:Y:S01]  /*0cb0*/  @!P2 MOV R14, R0 ;  /* 0x00000000000ea202 */ /* 0x000fe20000000f00 */
[----:B--2---:R-:W-:-:S10]  /*0cc0*/  DMUL R18, R10, UR10 ;  /* 0x0000000a0a127c28 */ /* 0x004fd40008000000 */
[----:B------:R-:W2:Y:S02]  /*0cd0*/  F2F.F32.F64 R18, R18 ;  /* 0x0000001200127310 */ /* 0x000ea40000301000 */
[----:B--2---:R-:W-:Y:S01]  /*0ce0*/  FSEL R13, -R18, R18, !P1 ;  /* 0x00000012120d7208 */ /* 0x004fe20004800100 */
[----:B-1----:R-:W-:Y:S06]  /*0cf0*/  BRA `(.L_x_9) ;  /* 0x0000000000087947 */ /* 0x002fec0003800000 */
.L_x_10:
[----:B------:R-:W-:Y:S01]  /*0d00*/  FMUL R13, RZ, R9 ;  /* 0x00000009ff0d7220 */ /* 0x000fe20000400000 */
[----:B------:R-:W-:-:S07]  /*0d10*/  IMAD.MOV.U32 R14, RZ, RZ, RZ ;  /* 0x000000ffff0e7224 */ /* 0x000fce00078e00ff */
.L_x_9:
[----:B------:R-:W-:Y:S05]  /*0d20*/  BSYNC.RECONVERGENT B0 ;  /* 0x0000000000007941 */ /* 0x000fea0003800200 */
.L_x_8:
[----:B------:R-:W-:Y:S01]  /*0d30*/  LOP3.LUT R2, R14, 0x1, RZ, 0xc0, !PT ;  /* 0x000000010e027812 */ /* 0x000fe200078ec0ff */
[----:B------:R-:W-:Y:S02]  /*0d40*/  IMAD.MOV.U32 R0, RZ, RZ, 0x37cbac00 ;  /* 0x37cbac00ff007424 */ /* 0x000fe400078e00ff */
[----:B------:R-:W-:Y:S01]  /*0d50*/  FMUL R3, R13, R13 ;  /* 0x0000000d0d037220 */ /* 0x000fe20000400000 */
[----:B------:R-:W1:Y:S01]  /*0d60*/  LDCU UR5, c[0x0][0x398] ;  /* 0x00007300ff0577ac */ /* 0x000e620008000800 */
[----:B------:R-:W-:Y:S01]  /*0d70*/  ISETP.NE.U32.AND P1, PT, R2, 0x1, PT ;  /* 0x000000010200780c */ /* 0x000fe20003f25070 */
[----:B------:R-:W-:Y:S02]  /*0d80*/  IMAD.MOV.U32 R2, RZ, RZ, 0x3d2aaabb ;  /* 0x3d2aaabbff027424 */ /* 0x000fe400078e00ff */
[----:B------:R-:W-:Y:S01]  /*0d90*/  FFMA R0, R3, R0, -0.0013887860113754868507 ;  /* 0xbab607ed03007423 */ /* 0x000fe20000000000 */
[----:B------:R-:W-:Y:S01]  /*0da0*/  IMAD.MOV.U32 R9, RZ, RZ, 0x3effffff ;  /* 0x3effffffff097424 */ /* 0x000fe200078e00ff */
[----:B------:R-:W-:-:S02]  /*0db0*/  IADD3 R14, PT, PT, R14, 0x1, RZ ;  /* 0x000000010e0e7810 */ /* 0x000fc40007ffe0ff */
[----:B------:R-:W-:Y:S02]  /*0dc0*/  FSEL R2, R2, 0.0083327032625675201416, P1 ;  /* 0x3c0885e402027808 */ /* 0x000fe40000800000 */
[----:B------:R-:W-:Y:S02]  /*0dd0*/  FSEL R0, R0, -0.00019574658654164522886, P1 ;  /* 0xb94d415300007808 */ /* 0x000fe40000800000 */
[----:B------:R-:W-:Y:S02]  /*0de0*/  FSEL R9, -R9, -0.16666662693023681641, P1 ;  /* 0xbe2aaaa809097808 */ /* 0x000fe40000800100 */
[----:B------:R-:W-:Y:S01]  /*0df0*/  LOP3.LUT P2, RZ, R14, 0x2, RZ, 0xc0, !PT ;  /* 0x000000020eff7812 */ /* 0x000fe2000784c0ff */
[----:B------:R-:W-:Y:S01]  /*0e00*/  FFMA R2, R3, R0, R2 ;  /* 0x0000000003027223 */ /* 0x000fe20000000002 */
[----:B------:R-:W-:-:S03]  /*0e10*/  FSEL R0, R13, 1, !P1 ;  /* 0x3f8000000d007808 */ /* 0x000fc60004800000 */
[C---:B------:R-:W-:Y:S01]  /*0e20*/  FFMA R2, R3.reuse, R2, R9 ;  /* 0x0000000203027223 */ /* 0x040fe20000000009 */
[----:B-1----:R-:W-:Y:S01]  /*0e30*/  UISETP.GE.AND UP1, UPT, UR5, 0x4, UPT ;  /* 0x000000040500788c */ /* 0x002fe2000bf26270 */
[----:B------:R-:W-:-:S04]  /*0e40*/  FFMA R3, R3, R0, RZ ;  /* 0x0000000003037223 */ /* 0x000fc800000000ff */
[----:B------:R-:W-:-:S04]  /*0e50*/  FFMA R3, R3, R2, R0 ;  /* 0x0000000203037223 */ /* 0x000fc80000000000 */
[----:B------:R-:W-:-:S04]  /*0e60*/  @P2 FADD R3, RZ, -R3 ;  /* 0x80000003ff032221 */ /* 0x000fc80000000000 */
[----:B------:R-:W-:Y:S01]  /*0e70*/  FADD R9, R12, R3 ;  /* 0x000000030c097221 */ /* 0x000fe20000000000 */
[----:B------:R-:W-:Y:S06]  /*0e80*/  BRA.U !UP1, `(.L_x_12) ;  /* 0x0000000509907547 */ /* 0x000fec000b800000 */
[C---:B------:R-:W-:Y:S01]  /*0e90*/  FMUL R0, R9.reuse, 0.63661974668502807617 ;  /* 0x3f22f98309007820 */ /* 0x040fe20000400000 */
[----:B------:R-:W-:Y:S01]  /*0ea0*/  FSETP.GE.AND P1, PT, |R9|, 105615, PT ;  /* 0x47ce47800900780b */ /* 0x000fe20003f26200 */
[----:B------:R-:W-:Y:S04]  /*0eb0*/  BSSY.RECONVERGENT B0, `(.L_x_13) ;  /* 0x000003b000007945 */ /* 0x000fe80003800200 */
[----:B------:R-:W1:Y:S02]  /*0ec0*/  F2I.NTZ R0, R0 ;  /* 0x0000000000007305 */ /* 0x000e640000203100 */
[----:B-1----:R-:W-:-:S05]  /*0ed0*/  I2FP.F32.S32 R2, R0 ;  /* 0x0000000000027245 */ /* 0x002fca0000201400 */
[----:B------:R-:W-:-:S04]  /*0ee0*/  FFMA R3, R2, -1.5707962512969970703, R9 ;  /* 0xbfc90fda02037823 */ /* 0x000fc80000000009 */
[----:B------:R-:W-:-:S04]  /*0ef0*/  FFMA R3, R2, -7.5497894158615963534e-08, R3 ;  /* 0xb3a2216802037823 */ /* 0x000fc80000000003 */
[----:B------:R-:W-:Y:S01]  /*0f00*/  FFMA R2, R2, -5.3903029534742383927e-15, R3 ;  /* 0xa7c234c502027823 */ /* 0x000fe20000000003 */
[----:B------:R-:W-:Y:S06]  /*0f10*/  @!P1 BRA `(.L_x_14) ;  /* 0x0000000000d09947 */ /* 0x000fec0003800000 */
[----:B------:R-:W-:-:S13]  /*0f20*/  FSETP.NEU.AND P1, PT, |R9|, +INF , PT ;  /* 0x7f8000000900780b */ /* 0x000fda0003f2d200 */
[----:B------:R-:W-:Y:S05]  /*0f30*/  @!P1 BRA `(.L_x_15) ;  /* 0x0000000000c09947 */ /* 0x000fea0003800000 */
[----:B------:R-:W1:Y:S01]  /*0f40*/  LDC.64 R2, c[0x4][RZ] ;  /* 0x01000000ff027b82 */ /* 0x000e620000000a00 */
[----:B------:R-:W-:Y:S02]  /*0f50*/  IMAD.SHL.U32 R0, R9, 0x100, RZ ;  /* 0x0000010009007824 */ /* 0x000fe400078e00ff */
[----:B------:R-:W-:Y:S02]  /*0f60*/  HFMA2 R4, -RZ, RZ, 0, 0 ;  /* 0x00000000ff047431 */ /* 0x000fe400000001ff */
[----:B------:R-:W-:Y:S01]  /*0f70*/  IMAD.MOV.U32 R6, RZ, RZ, RZ ;  /* 0x000000ffff067224 */ /* 0x000fe200078e00ff */
[----:B------:R-:W-:Y:S01]  /*0f80*/  UMOV UR5, URZ ;  /* 0x000000ff00057c82 */ /* 0x000fe20008000000 */
[----:B------:R-:W-:-:S07]  /*0f90*/  LOP3.LUT R19, R0, 0x80000000, RZ, 0xfc, !PT ;  /* 0x8000000000137812 */ /* 0x000fce00078efcff */
.L_x_16:
[----:B-1----:R-:W-:-:S06]  /*0fa0*/  IMAD.WIDE.U32 R10, R4, 0x4, R2 ;  /* 0x00000004040a7825 */ /* 0x002fcc00078e0002 */
[----:B--2---:R-:W2:Y:S01]  /*0fb0*/  LDG.E.CONSTANT R10, desc[UR8][R10.64] ;  /* 0x000000080a0a7981 */ /* 0x004ea2000c1e9900 */
[C---:B------:R-:W-:Y:S02]  /*0fc0*/  IMAD R0, R4.reuse, 0x4, R1 ;  /* 0x0000000404007824 */ /* 0x040fe400078e0201 */
[----:B------:R-:W-:-:S05]  /*0fd0*/  VIADD R4, R4, 0x1 ;  /* 0x0000000104047836 */ /* 0x000fca0000000000 */
[----:B------:R-:W-:Y:S01]  /*0fe0*/  ISETP.NE.AND P1, PT, R4, 0x6, PT ;  /* 0x000000060400780c */ /* 0x000fe20003f25270 */
[----:B--2---:R-:W-:-:S03]  /*0ff0*/  IMAD.WIDE.U32 R12, R10, R19, RZ ;  /* 0x000000130a0c7225 */ /* 0x004fc600078e00ff */
[----:B------:R-:W-:-:S04]  /*1000*/  IADD3 R15, P2, PT, R12, R6, RZ ;  /* 0x000000060c0f7210 */ /* 0x000fc80007f5e0ff */
[----:B------:R-:W-:Y:S01]  /*1010*/  IADD3.X R6, PT, PT, R13, UR5, RZ, P2, !PT ;  /* 0x000000050d067c10 */ /* 0x000fe200097fe4ff */
[----:B------:R2:W-:Y:S04]  /*1020*/  STL [R0], R15 ;  /* 0x0000000f00007387 */ /* 0x0005e80000100800 */
[----:B------:R-:W-:Y:S05]  /*1030*/  @P1 BRA `(.L_x_16) ;  /* 0xfffffffc00d81947 */ /* 0x000fea000383ffff */
[----:B------:R-:W-:Y:S01]  /*1040*/  SHF.R.U32.HI R4, RZ, 0x17, R9 ;  /* 0x00000017ff047819 */ /* 0x000fe20000011609 */
[----:B------:R1:W-:Y:S03]  /*1050*/  STL [R1+0x18], R6 ;  /* 0x0000180601007387 */ /* 0x0003e60000100800 */
[C---:B--2---:R-:W-:Y:S02]  /*1060*/  LOP3.LUT R0, R4.reuse, 0xe0, RZ, 0xc0, !PT ;  /* 0x000000e004007812 */ /* 0x044fe400078ec0ff */
        /* <DEDUP_REMOVED lines=13> */
[C---:B------:R-:W-:Y:S02]  /*1140*/  SHF.L.W.U32.HI R2, R3.reuse, 0x2, R0 ;  /* 0x0000000203027819 */ /* 0x040fe40000010e00 */
[----:B------:R-:W-:Y:S02]  /*1150*/  SHF.L.U32 R3, R3, 0x2, RZ ;  /* 0x0000000203037819 */ /* 0x000fe400000006ff */
[----:B------:R-:W-:-:S04]  /*1160*/  SHF.R.S32.HI R4, RZ, 0x1f, R2 ;  /* 0x0000001fff047819 */ /* 0x000fc80000011402 */
[C---:B------:R-:W-:Y:S02]  /*1170*/  LOP3.LUT R10, R4.reuse, R3, RZ, 0x3c, !PT ;  /* 0x00000003040a7212 */ /* 0x040fe400078e3cff */
[----:B------:R-:W-:Y:S02]  /*1180*/  LOP3.LUT R11, R4, R2, RZ, 0x3c, !PT ;  /* 0x00000002040b7212 */ /* 0x000fe400078e3cff */
[----:B------:R-:W-:Y:S02]  /*1190*/  SHF.R.U32.HI R3, RZ, 0x1e, R0 ;  /* 0x0000001eff037819 */ /* 0x000fe40000011600 */
[C---:B------:R-:W-:Y:S02]  /*11a0*/  LOP3.LUT R4, R2.reuse, R9, RZ, 0x3c, !PT ;  /* 0x0000000902047212 */ /* 0x040fe400078e3cff */
[----:B------:R-:W2:Y:S01]  /*11b0*/  I2F.F64.S64 R10, R10 ;  /* 0x0000000a000a7312 */ /* 0x000ea20000301c00 */
[----:B------:R-:W-:Y:S02]  /*11c0*/  LEA.HI R0, R2, R3, RZ, 0x1 ;  /* 0x0000000302007211 */ /* 0x000fe400078f08ff */
[----:B------:R-:W-:-:S03]  /*11d0*/  ISETP.GE.AND P2, PT, R4, RZ, PT ;  /* 0x000000ff0400720c */ /* 0x000fc60003f46270 */
[----:B------:R-:W-:-:S04]  /*11e0*/  IMAD.MOV R2, RZ, RZ, -R0 ;  /* 0x000000ffff027224 */ /* 0x000fc800078e0a00 */
[----:B------:R-:W-:Y:S01]  /*11f0*/  @!P1 IMAD.MOV.U32 R0, RZ, RZ, R2 ;  /* 0x000000ffff009224 */ /* 0x000fe200078e0002 */
[----:B--2---:R-:W-:-:S10]  /*1200*/  DMUL R12, R10, UR10 ;  /* 0x0000000a0a0c7c28 */ /* 0x004fd40008000000 */
[----:B------:R-:W2:Y:S02]  /*1210*/  F2F.F32.F64 R12, R12 ;  /* 0x0000000c000c7310 */ /* 0x000ea40000301000 */
[----:B--2---:R-:W-:Y:S01]  /*1220*/  FSEL R2, -R12, R12, !P2 ;  /* 0x0000000c0c027208 */ /* 0x004fe20005000100 */
[----:B-1----:R-:W-:Y:S06]  /*1230*/  BRA `(.L_x_14) ;  /* 0x0000000000087947 */ /* 0x002fec0003800000 */
.L_x_15:
[----:B------:R-:W-:Y:S01]  /*1240*/  FMUL R2, RZ, R9 ;  /* 0x00000009ff027220 */ /* 0x000fe20000400000 */
[----:B------:R-:W-:-:S07]  /*1250*/  IMAD.MOV.U32 R0, RZ, RZ, RZ ;  /* 0x000000ffff007224 */ /* 0x000fce00078e00ff */
.L_x_14:
[----:B------:R-:W-:Y:S05]  /*1260*/  BSYNC.RECONVERGENT B0 ;  /* 0x0000000000007941 */ /* 0x000fea0003800200 */
.L_x_13:
[----:B------:R-:W-:Y:S01]  /*1270*/  FADD R9, |R9|, 1 ;  /* 0x3f80000009097421 */ /* 0x000fe20000000200 */
[----:B------:R-:W-:Y:S02]  /*1280*/  IMAD.MOV.U32 R4, RZ, RZ, 0x3e055027 ;  /* 0x3e055027ff047424 */ /* 0x000fe400078e00ff */
[C---:B------:R-:W-:Y:S01]  /*1290*/  FMUL R11, R2.reuse, R2 ;  /* 0x00000002020b7220 */ /* 0x040fe20000400000 */
[----:B------:R-:W-:Y:S01]  /*12a0*/  IMAD.MOV.U32 R12, RZ, RZ, 0x3c190000 ;  /* 0x3c190000ff0c7424 */ /* 0x000fe200078e00ff */
[----:B------:R-:W-:Y:S02]  /*12b0*/  FSETP.NEU.AND P2, PT, |R2|, 0.00049096695147454738617, PT ;  /* 0x3a00b43c0200780b */ /* 0x000fe40003f4d200 */
[----:B------:R-:W-:Y:S02]  /*12c0*/  IADD3 R3, PT, PT, R9, -0x3f2aaaab, RZ ;  /* 0xc0d5555509037810 */ /* 0x000fe40007ffe0ff */
[----:B------:R-:W-:Y:S02]  /*12d0*/  LOP3.LUT R0, R0, 0x1, RZ, 0xc0, !PT ;  /* 0x0000000100007812 */ /* 0x000fe400078ec0ff */
[----:B------:R-:W-:-:S02]  /*12e0*/  LOP3.LUT R6, R3, 0xff800000, RZ, 0xc0, !PT ;  /* 0xff80000003067812 */ /* 0x000fc400078ec0ff */
[----:B------:R-:W-:Y:S02]  /*12f0*/  ISETP.NE.U32.AND P3, PT, R0, 0x1, PT ;  /* 0x000000010000780c */ /* 0x000fe40003f65070 */
[C---:B------:R-:W-:Y:S01]  /*1300*/  ISETP.GT.U32.AND P1, PT, R9.reuse, 0x7f7fffff, PT ;  /* 0x7f7fffff0900780c */ /* 0x040fe20003f24070 */
[----:B------:R-:W-:Y:S01]  /*1310*/  IMAD.IADD R3, R9, 0x1, -R6 ;  /* 0x0000000109037824 */ /* 0x000fe200078e0a06 */
[----:B------:R-:W-:-:S03]  /*1320*/  I2FP.F32.S32 R0, R6 ;  /* 0x0000000600007245 */ /* 0x000fc60000201400 */
[----:B------:R-:W-:Y:S02]  /*1330*/  FADD R3, R3, -1 ;  /* 0xbf80000003037421 */ /* 0x000fe40000000000 */
[----:B------:R-:W-:Y:S02]  /*1340*/  FFMA R0, R0, 1.1920928955078125e-07, RZ ;  /* 0x3400000000007823 */ /* 0x000fe400000000ff */
[----:B------:R-:W-:-:S04]  /*1350*/  FFMA R4, R3, -R4, 0.14084610342979431152 ;  /* 0x3e1039f603047423 */ /* 0x000fc80000000804 */
[----:B------:R-:W-:-:S04]  /*1360*/  FFMA R4, R3, R4, -0.12148627638816833496 ;  /* 0xbdf8cdcc03047423 */ /* 0x000fc80000000004 */
[----:B------:R-:W-:-:S04]  /*1370*/  FFMA R4, R3, R4, 0.13980610668659210205 ;  /* 0x3e0f295503047423 */ /* 0x000fc80000000004 */
[----:B------:R-:W-:Y:S01]  /*1380*/  FFMA R10, R3, R4, -0.16684235632419586182 ;  /* 0xbe2ad8b9030a7423 */ /* 0x000fe20000000004 */
[----:B------:R-:W-:-:S03]  /*1390*/  FFMA R4, R11, R12, 0.003265380859375 ;  /* 0x3b5600000b047423 */ /* 0x000fc6000000000c */
[----:B------:R-:W-:Y:S01]  /*13a0*/  FFMA R10, R3, R10, 0.20012299716472625732 ;  /* 0x3e4ced0b030a7423 */ /* 0x000fe2000000000a */
[----:B------:R-:W-:-:S03]  /*13b0*/  FFMA R4, R11, R4, 0.0242919921875 ;  /* 0x3cc700000b047423 */ /* 0x000fc60000000004 */
[----:B------:R-:W-:Y:S01]  /*13c0*/  FFMA R10, R3, R10, -0.24999669194221496582 ;  /* 0xbe7fff22030a7423 */ /* 0x000fe2000000000a */
[----:B------:R-:W-:-:S03]  /*13d0*/  FFMA R4, R11, R4, 0.053466796875 ;  /* 0x3d5b00000b047423 */ /* 0x000fc60000000004 */
[----:B------:R-:W-:Y:S01]  /*13e0*/  FFMA R10, R3, R10, 0.33333182334899902344 ;  /* 0x3eaaaa78030a7423 */ /* 0x000fe2000000000a */
[----:B------:R-:W-:-:S03]  /*13f0*/  FFMA R4, R11, R4, 0.13337790966033935547 ;  /* 0x3e0894380b047423 */ /* 0x000fc60000000004 */
[----:B------:R-:W-:Y:S01]  /*1400*/  FFMA R10, R3, R10, -0.5 ;  /* 0xbf000000030a7423 */ /* 0x000fe2000000000a */
[C---:B------:R-:W-:Y:S01]  /*1410*/  FFMA R13, R11.reuse, R4, 0.33333230018615722656 ;  /* 0x3eaaaa880b0d7423 */ /* 0x040fe20000000004 */
[----:B------:R-:W-:Y:S01]  /*1420*/  FMUL R11, R11, R2 ;  /* 0x000000020b0b7220 */ /* 0x000fe20000400000 */
[----:B------:R-:W-:Y:S01]  /*1430*/  MOV R4, 0x7f800000 ;  /* 0x7f80000000047802 */ /* 0x000fe20000000f00 */
[----:B------:R-:W-:Y:S02]  /*1440*/  FMUL R10, R3, R10 ;  /* 0x0000000a030a7220 */ /* 0x000fe40000400000 */
[----:B------:R-:W-:Y:S02]  /*1450*/  @P2 FFMA R2, R13, R11, R2 ;  /* 0x0000000b0d022223 */ /* 0x000fe40000000002 */
[----:B------:R-:W-:-:S04]  /*1460*/  FFMA R3, R3, R10, R3 ;  /* 0x0000000a03037223 */ /* 0x000fc80000000003 */
[----:B------:R-:W1:Y:S01]  /*1470*/  @!P3 MUFU.RCP R2, -R2 ;  /* 0x800000020002b308 */ /* 0x000e620000001000 */
[----:B------:R-:W-:Y:S01]  /*1480*/  FFMA R0, R0, 0.69314718246459960938, R3 ;  /* 0x3f31721800007823 */ /* 0x000fe20000000003 */
[C---:B------:R-:W-:Y:S01]  /*1490*/  @P1 FFMA R0, R9.reuse, R4, +INF ;  /* 0x7f80000009001423 */ /* 0x040fe20000000004 */
[----:B------:R-:W-:-:S04]  /*14a0*/  FSETP.NEU.AND P1, PT, R9, RZ, PT ;  /* 0x000000ff0900720b */ /* 0x000fc80003f2d000 */
[----:B------:R-:W-:-:S05]  /*14b0*/  FSEL R9, R0, -INF , P1 ;  /* 0xff80000000097808 */ /* 0x000fca0000800000 */
[----:B-1----:R-:W-:-:S07]  /*14c0*/  FMUL R9, R2, R9 ;  /* 0x0000000902097220 */ /* 0x002fce0000400000 */
.L_x_12:
[----:B------:R-:W-:Y:S05]  /*14d0*/  BRA.U UP0, `(.L_x_17) ;  /* 0xffffffed00987547 */ /* 0x000fea000b83ffff */
[----:B------:R1:W-:Y:S01]  /*14e0*/  STL [R5], R9 ;  /* 0x0000000905007387 */ /* 0x0003e20000100800 */
[----:B------:R-:W-:Y:S05]  /*14f0*/  @P0 BRA `(.L_x_18) ;  /* 0xffffffec007c0947 */ /* 0x000fea000383ffff */
[----:B------:R2:W5:Y:S04]  /*1500*/  LDL R0, [R1+0x1c] ;  /* 0x00001c0001007983 */ /* 0x0005680000100800 */
[----:B------:R2:W5:Y:S04]  /*1510*/  LDL R16, [R1+0x58] ;  /* 0x0000580001107983 */ /* 0x0005680000100800 */
[----:B------:R2:W5:Y:S04]  /*1520*/  LDL.64 R2, [R1+0x20] ;  /* 0x0000200001027983 */ /* 0x0005680000100a00 */
[----:B01----:R2:W5:Y:S04]  /*1530*/  LDL.64 R4, [R1+0x28] ;  /* 0x0000280001047983 */ /* 0x0035680000100a00 */
[----:B------:R2:W5:Y:S04]  /*1540*/  LDL.64 R6, [R1+0x30] ;  /* 0x0000300001067983 */ /* 0x0005680000100a00 */
[----:B------:R2:W5:Y:S04]  /*1550*/  LDL.64 R8, [R1+0x38] ;  /* 0x0000380001087983 */ /* 0x0005680000100a00 */
[----:B------:R2:W5:Y:S04]  /*1560*/  LDL.64 R10, [R1+0x40] ;  /* 0x00004000010a7983 */ /* 0x0005680000100a00 */
[----:B------:R2:W5:Y:S04]  /*1570*/  LDL.64 R12, [R1+0x48] ;  /* 0x00004800010c7983 */ /* 0x0005680000100a00 */
[----:B------:R2:W5:Y:S02]  /*1580*/  LDL.64 R14, [R1+0x50] ;  /* 0x00005000010e7983 */ /* 0x0005640000100a00 */
.L_x_0:
[----:B------:R-:W1:Y:S02]  /*1590*/  LDCU.64 UR4, c[0x0][0x388] ;  /* 0x00007100ff0477ac */ /* 0x000e640008000a00 */
[----:B-1----:R-:W-:-:S04]  /*15a0*/  LEA R18, P0, R17, UR4, 0x6 ;  /* 0x0000000411127c11 */ /* 0x002fc8000f8030ff */
[----:B------:R-:W-:-:S05]  /*15b0*/  LEA.HI.X R19, R17, UR5, RZ, 0x6, P0 ;  /* 0x0000000511137c11 */ /* 0x000fca00080f34ff */
[----:B-----5:R-:W-:Y:S04]  /*15c0*/  STG.E desc[UR8][R18.64], R0 ;  /* 0x0000000012007986 */ /* 0x020fe8000c101908 */
[----:B------:R-:W-:Y:S04]  /*15d0*/  STG.E desc[UR8][R18.64+0x4], R2 ;  /* 0x0000040212007986 */ /* 0x000fe8000c101908 */
        /* <DEDUP_REMOVED lines=13> */
[----:B------:R-:W-:Y:S01]  /*16b0*/  STG.E desc[UR8][R18.64+0x3c], R16 ;  /* 0x00003c1012007986 */ /* 0x000fe2000c101908 */
[----:B------:R-:W-:Y:S05]  /*16c0*/  EXIT ;  /* 0x000000000000794d */ /* 0x000fea0003800000 */
        .weak           $__internal_0_$__cuda_sm20_sqrt_rn_f32_slowpath
        .type           $__internal_0_$__cuda_sm20_sqrt_rn_f32_slowpath,@function
        .size           $__internal_0_$__cuda_sm20_sqrt_rn_f32_slowpath,(.L_x_21 - $__internal_0_$__cuda_sm20_sqrt_rn_f32_slowpath)
$__internal_0_$__cuda_sm20_sqrt_rn_f32_slowpath:
[----:B------:R-:W-:-:S13]  /*16d0*/  LOP3.LUT P2, RZ, R12, 0x7fffffff, RZ, 0xc0, !PT ;  /* 0x7fffffff0cff7812 */ /* 0x000fda000784c0ff */
[----:B------:R-:W-:Y:S01]  /*16e0*/  @!P2 IMAD.MOV.U32 R2, RZ, RZ, R12 ;  /* 0x000000ffff02a224 */ /* 0x000fe200078e000c */
[----:B------:R-:W-:Y:S06]  /*16f0*/  @!P2 BRA `(.L_x_19) ;  /* 0x000000000044a947 */ /* 0x000fec0003800000 */
[----:B------:R-:W-:Y:S01]  /*1700*/  FSETP.GEU.FTZ.AND P2, PT, R12, RZ, PT ;  /* 0x000000ff0c00720b */ /* 0x000fe20003f5e000 */
[----:B------:R-:W-:-:S12]  /*1710*/  IMAD.MOV.U32 R0, RZ, RZ, R12 ;  /* 0x000000ffff007224 */ /* 0x000fd800078e000c */
[----:B------:R-:W-:Y:S01]  /*1720*/  @!P2 MOV R2, 0x7fffffff ;  /* 0x7fffffff0002a802 */ /* 0x000fe20000000f00 */
[----:B------:R-:W-:Y:S06]  /*1730*/  @!P2 BRA `(.L_x_19) ;  /* 0x000000000034a947 */ /* 0x000fec0003800000 */
[----:B------:R-:W-:-:S13]  /*1740*/  FSETP.GTU.FTZ.AND P2, PT, |R0|, +INF , PT ;  /* 0x7f8000000000780b */ /* 0x000fda0003f5c200 */
[----:B------:R-:W-:Y:S01]  /*1750*/  @P2 FADD.FTZ R2, R0, 1 ;  /* 0x3f80000000022421 */ /* 0x000fe20000010000 */
[----:B------:R-:W-:Y:S06]  /*1760*/  @P2 BRA `(.L_x_19) ;  /* 0x0000000000282947 */ /* 0x000fec0003800000 */
[----:B------:R-:W-:-:S13]  /*1770*/  FSETP.NEU.FTZ.AND P2, PT, |R0|, +INF , PT ;  /* 0x7f8000000000780b */ /* 0x000fda0003f5d200 */
[----:B------:R-:W-:-:S04]  /*1780*/  @P2 FFMA R3, R0, 1.84467440737095516160e+19, RZ ;  /* 0x5f80000000032823 */ /* 0x000fc800000000ff */
[----:B------:R-:W0:Y:S02]  /*1790*/  @P2 MUFU.RSQ R2, R3 ;  /* 0x0000000300022308 */ /* 0x000e240000001400 */
[----:B0-----:R-:W-:Y:S01]  /*17a0*/  @P2 FMUL.FTZ R6, R3, R2 ;  /* 0x0000000203062220 */ /* 0x001fe20000410000 */
[----:B------:R-:W-:Y:S01]  /*17b0*/  @P2 FMUL.FTZ R12, R2, 0.5 ;  /* 0x3f000000020c2820 */ /* 0x000fe20000410000 */
[----:B------:R-:W-:Y:S02]  /*17c0*/  @!P2 IMAD.MOV.U32 R2, RZ, RZ, R0 ;  /* 0x000000ffff02a224 */ /* 0x000fe400078e0000 */
[----:B------:R-:W-:-:S04]  /*17d0*/  @P2 FADD.FTZ R10, -R6, -RZ ;  /* 0x800000ff060a2221 */ /* 0x000fc80000010100 */
[----:B------:R-:W-:-:S04]  /*17e0*/  @P2 FFMA R11, R6, R10, R3 ;  /* 0x0000000a060b2223 */ /* 0x000fc80000000003 */
[----:B------:R-:W-:-:S04]  /*17f0*/  @P2 FFMA R11, R11, R12, R6 ;  /* 0x0000000c0b0b2223 */ /* 0x000fc80000000006 */
[----:B------:R-:W-:-:S07]  /*1800*/  @P2 FMUL.FTZ R2, R11, 2.3283064365386962891e-10 ;  /* 0x2f8000000b022820 */ /* 0x000fce0000410000 */
.L_x_19:
[----:B------:R-:W-:Y:S01]  /*1810*/  IMAD.MOV.U32 R0, RZ, RZ, R2 ;  /* 0x000000ffff007224 */ /* 0x000fe200078e0002 */
[----:B------:R-:W-:Y:S01]  /*1820*/  MOV R2, R15 ;  /* 0x0000000f00027202 */ /* 0x000fe20000000f00 */
[----:B------:R-:W-:-:S04]  /*1830*/  IMAD.MOV.U32 R3, RZ, RZ, 0x0 ;  /* 0x00000000ff037424 */ /* 0x000fc800078e00ff */
[----:B------:R-:W-:Y:S05]  /*1840*/  RET.REL.NODEC R2 `(_Z12stressKernelP12WorkloadDataS0_mi) ;  /* 0xffffffe402ec7950 */ /* 0x000fea0003c3ffff */
.L_x_20:
[----:B------:R-:W-:-:S00]  /*1850*/  BRA `(.L_x_20) ;  /* 0xfffffffc00fc7947 */ /* 0x000fc0000383ffff */
[----:B------:R-:W-:-:S00]  /*1860*/  NOP ;  /* 0x0000000000007918 */ /* 0x000fc00000000000 */
        /* <DEDUP_REMOVED lines=9> */
.L_x_21:


//--------------------- .nv.global.init           --------------------------
	.section	.nv.global.init,"aw",@progbits
	.align	4
.nv.global.init:
	.type		__cudart_i2opi_f,@object
	.size		__cudart_i2opi_f,(.L_0 - __cudart_i2opi_f)
__cudart_i2opi_f:
        /*0000*/ 	.byte	0x41, 0x90, 0x43, 0x3c, 0x99, 0x95, 0x62, 0xdb, 0xc0, 0xdd, 0x34, 0xf5, 0xd1, 0x57, 0x27, 0xfc
        /*0010*/ 	.byte	0x29, 0x15, 0x44, 0x4e, 0x6e, 0x83, 0xf9, 0xa2
.L_0:


//--------------------- .nv.shared.reserved.0     --------------------------
	.section	.nv.shared.reserved.0,"aw",@nobits
	.weak		__nv_reservedSMEM_offset_0_alias
	.size		__nv_reservedSMEM_offset_0_alias, 0, 64
	.other		__nv_reservedSMEM_offset_0_alias,@"STO_CUDA_RESERVED_SHARED STV_DEFAULT"
__nv_reservedSMEM_offset_0_alias:
	.zero		0
	.zero		64


//--------------------- .nv.constant0._Z12stressKernelP12WorkloadDataS0_mi --------------------------
	.section	.nv.constant0._Z12stressKernelP12WorkloadDataS0_mi,"a",@progbits
	.sectionflags	@""
	.align	4
.nv.constant0._Z12stressKernelP12WorkloadDataS0_mi:
	.zero		924


//--------------------- SYMBOLS --------------------------

	.type		.nv.reservedSmem.offset0,@object
	.size		.nv.reservedSmem.offset0,0x4
